	.target	sm_100a

	.elftype	@"ET_EXEC"


//--------------------- .note.nv.tkinfo           --------------------------
	.section	.note.nv.tkinfo,"",@"SHT_NOTE"
	.sectionflags	@"SHF_NOTE_NV_TKINFO"
	.tkinfo
        /*0018*/ 	.word	0x00000002
        /*0030*/ 	.string	""
        /*0030*/ 	.string	"ptxas"
        /*0030*/ 	.string	"Cuda compilation tools, release 13.0, V13.0.88"
        /*0030*/ 	.string	"Build cuda_13.0.r13.0/compiler.36424714_0"
        /*0030*/ 	.string	"-arch sm_100a -m 64 "



//--------------------- .note.nv.cuinfo           --------------------------
	.section	.note.nv.cuinfo,"",@"SHT_NOTE"
	.sectionflags	@"SHF_NOTE_NV_CUINFO"
        /*0018*/ 	.short	0x0002
        /*001a*/ 	.short	0x0064
        /*001c*/ 	.short	0x0082
	.zero		2


//--------------------- .nv.info                  --------------------------
	.section	.nv.info,"",@"SHT_CUDA_INFO"
	.align	4


	//----- nvinfo : EIATTR_REGCOUNT
	.align		4
        /*0000*/ 	.byte	0x04, 0x2f
        /*0002*/ 	.short	(.L_19 - .L_18)
	.align		4
.L_18:
        /*0004*/ 	.word	index@(_ZN7cutlass13device_kernelINS_4gemm6kernel13GemmUniversalIN4cute5tupleIJiiiiEEENS1_10collective13CollectiveMmaINS1_35MainloopSm100TmaUmmaWarpSpecializedILi4ELi2ELi4ENS5_IJNS4_1CILi2EEENSA_ILi1EEESC_EEEEENS5_IJNSA_ILi64EEESF_SF_EEENS_6half_tENS5_IJlSC_lEEESH_SI_NS4_8TiledMMAINS4_8MMA_AtomIJNS4_20SM100_MMA_F16BF16_SSISH_SH_fLi64ELi64ELNS4_4UMMA5MajorE0ELSN_0ELNSM_7ScaleInE0ELSO_0EEEEEENS4_6LayoutINS5_IJSC_SC_SC_EEENS5_IJNSA_ILi0EEEST_ST_EEEEENS5_IJNS4_10UnderscoreESW_SW_EEEEENS4_13SM90_TMA_LOADENS4_14ComposedLayoutINS4_7SwizzleILi3ELi4ELi3EEENS4_18smem_ptr_flag_bitsILi16EEENSR_INS5_IJNSA_ILi8EEESF_EEENS5_IJSF_SC_EEEEEEEvNS4_8identityENS4_23SM90_TMA_LOAD_MULTICASTES19_vS1A_EENS_8epilogue10collective18CollectiveEpilogueINS1D_23Sm100TmaWarpSpecializedILi3ELi2ELi16ELb1ELb0EEEJSG_NS5_IJNSR_ISF_SC_EENSR_INSA_ILi32EEESC_EEEEESH_SI_SH_SI_NS1D_6fusion15FusionCallbacksIS1H_NS1M_17LinearCombinationISH_fSH_fLNS_15FloatRoundStyleE2EEESG_S1L_JEEENS4_5SM1004TMEM4LOAD26SM100_TMEM_LOAD_16dp256b4xESZ_NS10_INS11_ILi2ELi4ELi3EEES14_NSR_INS5_IJS15_S1J_EEENS5_IJS1J_SC_EEEEEEENS4_17SM75_U32x4_LDSM_NENS4_14SM90_TMA_STOREES20_NS4_17SM90_U32x4_STSM_NENS4_39AutoVectorizingCopyWithAssumedAlignmentILi128EEEEEEvvEEEEvNT_6ParamsE)
        /*0008*/ 	.word	0x00000045


	//----- nvinfo : EIATTR_FRAME_SIZE
	.align		4
.L_19:
        /*000c*/ 	.byte	0x04, 0x11
        /*000e*/ 	.short	(.L_21 - .L_20)
	.align		4
.L_20:
        /*0010*/ 	.word	index@($__internal_2_$__cuda_sm10x_tcgen05_guardrail_trap_unallocated_columns_being_dealloced)
        /*0014*/ 	.word	0x00000000


	//----- nvinfo : EIATTR_FRAME_SIZE
	.align		4
.L_21:
        /*0018*/ 	.byte	0x04, 0x11
        /*001a*/ 	.short	(.L_23 - .L_22)
	.align		4
.L_22:
        /*001c*/ 	.word	index@($__internal_1_$__cuda_sm10x_tcgen05_guardrail_trap_phase_invalid_during_alloc)
        /*0020*/ 	.word	0x00000000


	//----- nvinfo : EIATTR_FRAME_SIZE
	.align		4
.L_23:
        /*0024*/ 	.byte	0x04, 0x11
        /*0026*/ 	.short	(.L_25 - .L_24)
	.align		4
.L_24:
        /*0028*/ 	.word	index@($__internal_0_$__cuda_sm10x_tcgen05_guardrail_trap_col_being_dealloced_not_returned_by_alloc)
        /*002c*/ 	.word	0x00000000


	//----- nvinfo : EIATTR_FRAME_SIZE
	.align		4
.L_25:
        /*0030*/ 	.byte	0x04, 0x11
        /*0032*/ 	.short	(.L_27 - .L_26)
	.align		4
.L_26:
        /*0034*/ 	.word	index@(_ZN7cutlass13device_kernelINS_4gemm6kernel13GemmUniversalIN4cute5tupleIJiiiiEEENS1_10collective13CollectiveMmaINS1_35MainloopSm100TmaUmmaWarpSpecializedILi4ELi2ELi4ENS5_IJNS4_1CILi2EEENSA_ILi1EEESC_EEEEENS5_IJNSA_ILi64EEESF_SF_EEENS_6half_tENS5_IJlSC_lEEESH_SI_NS4_8TiledMMAINS4_8MMA_AtomIJNS4_20SM100_MMA_F16BF16_SSISH_SH_fLi64ELi64ELNS4_4UMMA5MajorE0ELSN_0ELNSM_7ScaleInE0ELSO_0EEEEEENS4_6LayoutINS5_IJSC_SC_SC_EEENS5_IJNSA_ILi0EEEST_ST_EEEEENS5_IJNS4_10UnderscoreESW_SW_EEEEENS4_13SM90_TMA_LOADENS4_14ComposedLayoutINS4_7SwizzleILi3ELi4ELi3EEENS4_18smem_ptr_flag_bitsILi16EEENSR_INS5_IJNSA_ILi8EEESF_EEENS5_IJSF_SC_EEEEEEEvNS4_8identityENS4_23SM90_TMA_LOAD_MULTICASTES19_vS1A_EENS_8epilogue10collective18CollectiveEpilogueINS1D_23Sm100TmaWarpSpecializedILi3ELi2ELi16ELb1ELb0EEEJSG_NS5_IJNSR_ISF_SC_EENSR_INSA_ILi32EEESC_EEEEESH_SI_SH_SI_NS1D_6fusion15FusionCallbacksIS1H_NS1M_17LinearCombinationISH_fSH_fLNS_15FloatRoundStyleE2EEESG_S1L_JEEENS4_5SM1004TMEM4LOAD26SM100_TMEM_LOAD_16dp256b4xESZ_NS10_INS11_ILi2ELi4ELi3EEES14_NSR_INS5_IJS15_S1J_EEENS5_IJS1J_SC_EEEEEEENS4_17SM75_U32x4_LDSM_NENS4_14SM90_TMA_STOREES20_NS4_17SM90_U32x4_STSM_NENS4_39AutoVectorizingCopyWithAssumedAlignmentILi128EEEEEEvvEEEEvNT_6ParamsE)
        /*0038*/ 	.word	0x00000000


	//----- nvinfo : EIATTR_MIN_STACK_SIZE
	.align		4
.L_27:
        /*003c*/ 	.byte	0x04, 0x12
        /*003e*/ 	.short	(.L_29 - .L_28)
	.align		4
.L_28:
        /*0040*/ 	.word	index@(_ZN7cutlass13device_kernelINS_4gemm6kernel13GemmUniversalIN4cute5tupleIJiiiiEEENS1_10collective13CollectiveMmaINS1_35MainloopSm100TmaUmmaWarpSpecializedILi4ELi2ELi4ENS5_IJNS4_1CILi2EEENSA_ILi1EEESC_EEEEENS5_IJNSA_ILi64EEESF_SF_EEENS_6half_tENS5_IJlSC_lEEESH_SI_NS4_8TiledMMAINS4_8MMA_AtomIJNS4_20SM100_MMA_F16BF16_SSISH_SH_fLi64ELi64ELNS4_4UMMA5MajorE0ELSN_0ELNSM_7ScaleInE0ELSO_0EEEEEENS4_6LayoutINS5_IJSC_SC_SC_EEENS5_IJNSA_ILi0EEEST_ST_EEEEENS5_IJNS4_10UnderscoreESW_SW_EEEEENS4_13SM90_TMA_LOADENS4_14ComposedLayoutINS4_7SwizzleILi3ELi4ELi3EEENS4_18smem_ptr_flag_bitsILi16EEENSR_INS5_IJNSA_ILi8EEESF_EEENS5_IJSF_SC_EEEEEEEvNS4_8identityENS4_23SM90_TMA_LOAD_MULTICASTES19_vS1A_EENS_8epilogue10collective18CollectiveEpilogueINS1D_23Sm100TmaWarpSpecializedILi3ELi2ELi16ELb1ELb0EEEJSG_NS5_IJNSR_ISF_SC_EENSR_INSA_ILi32EEESC_EEEEESH_SI_SH_SI_NS1D_6fusion15FusionCallbacksIS1H_NS1M_17LinearCombinationISH_fSH_fLNS_15FloatRoundStyleE2EEESG_S1L_JEEENS4_5SM1004TMEM4LOAD26SM100_TMEM_LOAD_16dp256b4xESZ_NS10_INS11_ILi2ELi4ELi3EEES14_NSR_INS5_IJS15_S1J_EEENS5_IJS1J_SC_EEEEEEENS4_17SM75_U32x4_LDSM_NENS4_14SM90_TMA_STOREES20_NS4_17SM90_U32x4_STSM_NENS4_39AutoVectorizingCopyWithAssumedAlignmentILi128EEEEEEvvEEEEvNT_6ParamsE)
        /*0044*/ 	.word	0x00000000
.L_29:


//--------------------- .nv.compat                --------------------------
	.section	.nv.compat,"",@"SHT_CUDA_COMPAT_INFO"
	.align	4
        /*0000*/ 	.byte	0x02, 0x09, 0x01, 0x00, 0x02, 0x02, 0x02, 0x00, 0x02, 0x05, 0x05, 0x00, 0x03, 0x07, 0x01, 0x01
        /*0010*/ 	.byte	0x02, 0x03, 0x01, 0x00, 0x02, 0x06, 0x01, 0x00, 0x04, 0x0b, 0x08, 0x00, 0x09, 0x00, 0x00, 0x00
        /*0020*/ 	.byte	0x00, 0x00, 0x00, 0x00


//--------------------- .nv.info._ZN7cutlass13device_kernelINS_4gemm6kernel13GemmUniversalIN4cute5tupleIJiiiiEEENS1_10collective13CollectiveMmaINS1_35MainloopSm100TmaUmmaWarpSpecializedILi4ELi2ELi4ENS5_IJNS4_1CILi2EEENSA_ILi1EEESC_EEEEENS5_IJNSA_ILi64EEESF_SF_EEENS_6half_tENS5_IJlSC_lEEESH_SI_NS4_8TiledMMAINS4_8MMA_AtomIJNS4_20SM100_MMA_F16BF16_SSISH_SH_fLi64ELi64ELNS4_4UMMA5MajorE0ELSN_0ELNSM_7ScaleInE0ELSO_0EEEEEENS4_6LayoutINS5_IJSC_SC_SC_EEENS5_IJNSA_ILi0EEEST_ST_EEEEENS5_IJNS4_10UnderscoreESW_SW_EEEEENS4_13SM90_TMA_LOADENS4_14ComposedLayoutINS4_7SwizzleILi3ELi4ELi3EEENS4_18smem_ptr_flag_bitsILi16EEENSR_INS5_IJNSA_ILi8EEESF_EEENS5_IJSF_SC_EEEEEEEvNS4_8identityENS4_23SM90_TMA_LOAD_MULTICASTES19_vS1A_EENS_8epilogue10collective18CollectiveEpilogueINS1D_23Sm100TmaWarpSpecializedILi3ELi2ELi16ELb1ELb0EEEJSG_NS5_IJNSR_ISF_SC_EENSR_INSA_ILi32EEESC_EEEEESH_SI_SH_SI_NS1D_6fusion15FusionCallbacksIS1H_NS1M_17LinearCombinationISH_fSH_fLNS_15FloatRoundStyleE2EEESG_S1L_JEEENS4_5SM1004TMEM4LOAD26SM100_TMEM_LOAD_16dp256b4xESZ_NS10_INS11_ILi2ELi4ELi3EEES14_NSR_INS5_IJS15_S1J_EEENS5_IJS1J_SC_EEEEEEENS4_17SM75_U32x4_LDSM_NENS4_14SM90_TMA_STOREES20_NS4_17SM90_U32x4_STSM_NENS4_39AutoVectorizingCopyWithAssumedAlignmentILi128EEEEEEvvEEEEvNT_6ParamsE --------------------------
	.section	.nv.info._ZN7cutlass13device_kernelINS_4gemm6kernel13GemmUniversalIN4cute5tupleIJiiiiEEENS1_10collective13CollectiveMmaINS1_35MainloopSm100TmaUmmaWarpSpecializedILi4ELi2ELi4ENS5_IJNS4_1CILi2EEENSA_ILi1EEESC_EEEEENS5_IJNSA_ILi64EEESF_SF_EEENS_6half_tENS5_IJlSC_lEEESH_SI_NS4_8TiledMMAINS4_8MMA_AtomIJNS4_20SM100_MMA_F16BF16_SSISH_SH_fLi64ELi64ELNS4_4UMMA5MajorE0ELSN_0ELNSM_7ScaleInE0ELSO_0EEEEEENS4_6LayoutINS5_IJSC_SC_SC_EEENS5_IJNSA_ILi0EEEST_ST_EEEEENS5_IJNS4_10UnderscoreESW_SW_EEEEENS4_13SM90_TMA_LOADENS4_14ComposedLayoutINS4_7SwizzleILi3ELi4ELi3EEENS4_18smem_ptr_flag_bitsILi16EEENSR_INS5_IJNSA_ILi8EEESF_EEENS5_IJSF_SC_EEEEEEEvNS4_8identityENS4_23SM90_TMA_LOAD_MULTICASTES19_vS1A_EENS_8epilogue10collective18CollectiveEpilogueINS1D_23Sm100TmaWarpSpecializedILi3ELi2ELi16ELb1ELb0EEEJSG_NS5_IJNSR_ISF_SC_EENSR_INSA_ILi32EEESC_EEEEESH_SI_SH_SI_NS1D_6fusion15FusionCallbacksIS1H_NS1M_17LinearCombinationISH_fSH_fLNS_15FloatRoundStyleE2EEESG_S1L_JEEENS4_5SM1004TMEM4LOAD26SM100_TMEM_LOAD_16dp256b4xESZ_NS10_INS11_ILi2ELi4ELi3EEES14_NSR_INS5_IJS15_S1J_EEENS5_IJS1J_SC_EEEEEEENS4_17SM75_U32x4_LDSM_NENS4_14SM90_TMA_STOREES20_NS4_17SM90_U32x4_STSM_NENS4_39AutoVectorizingCopyWithAssumedAlignmentILi128EEEEEEvvEEEEvNT_6ParamsE,"",@"SHT_CUDA_INFO"
	.sectionflags	@""
	.align	4


	//----- nvinfo : EIATTR_CUDA_API_VERSION
	.align		4
        /*0000*/ 	.byte	0x04, 0x37
        /*0002*/ 	.short	(.L_31 - .L_30)
.L_30:
        /*0004*/ 	.word	0x00000082


	//----- nvinfo : EIATTR_KPARAM_INFO
	.align		4
.L_31:
        /*0008*/ 	.byte	0x04, 0x17
        /*000a*/ 	.short	(.L_33 - .L_32)
.L_32:
        /*000c*/ 	.word	0x00000000
        /*0010*/ 	.short	0x0000
        /*0012*/ 	.short	0x0000
        /*0014*/ 	.byte	0x00, 0xf0, 0x01, 0x20


	//----- nvinfo : EIATTR_AT_ENTRY_FRAGMENTS
	.align		4
.L_33:
        /*0018*/ 	.byte	0x04, 0x4f
        /*001a*/ 	.short	(.L_35 - .L_34)


	//   ....[0]....
.L_34:
        /*001c*/ 	.word	0x00000006


	//----- nvinfo : EIATTR_RESERVED_SMEM_USED
	.align		4
.L_35:
        /*0020*/ 	.byte	0x01, 0x41
	.zero		2


	//----- nvinfo : EIATTR_SPARSE_MMA_MASK
	.align		4
        /*0024*/ 	.byte	0x03, 0x50
        /*0026*/ 	.short	0x0000


	//----- nvinfo : EIATTR_TCGEN05_1CTA_USED
	.align		4
        /*0028*/ 	.byte	0x01, 0x51
	.zero		2


	//----- nvinfo : EIATTR_MAXREG_COUNT
	.align		4
        /*002c*/ 	.byte	0x03, 0x1b
        /*002e*/ 	.short	0x00ff


	//----- nvinfo : EIATTR_NUM_BARRIERS
	.align		4
        /*0030*/ 	.byte	0x02, 0x4c
        /*0032*/ 	.byte	0x07
	.zero		1


	//----- nvinfo : EIATTR_EXTERNS
	.align		4
        /*0034*/ 	.byte	0x04, 0x0f
        /*0036*/ 	.short	(.L_37 - .L_36)


	//   ....[0]....
	.align		4
.L_36:
        /*0038*/ 	.word	index@(__assertfail)


	//----- nvinfo : EIATTR_MERCURY_ISA_VERSION
	.align		4
.L_37:
        /*003c*/ 	.byte	0x03, 0x5f
        /*003e*/ 	.short	0x0101


	//----- nvinfo : EIATTR_INT_WARP_WIDE_INSTR_OFFSETS
	.align		4
        /*0040*/ 	.byte	0x04, 0x31
        /*0042*/ 	.short	(.L_39 - .L_38)


	//   ....[0]....
.L_38:
        /*0044*/ 	.word	0x00003cc0


	//   ....[1]....
        /*0048*/ 	.word	0x00003cf0


	//   ....[2]....
        /*004c*/ 	.word	0x00003d10


	//   ....[3]....
        /*0050*/ 	.word	0x00004890


	//   ....[4]....
        /*0054*/ 	.word	0x000049b0


	//   ....[5]....
        /*0058*/ 	.word	0x00004b00


	//   ....[6]....
        /*005c*/ 	.word	0x00004c20


	//----- nvinfo : EIATTR_COOP_GROUP_MASK_REGIDS
	.align		4
.L_39:
        /*0060*/ 	.byte	0x04, 0x29
        /*0062*/ 	.short	(.L_41 - .L_40)


	//   ....[0]....
.L_40:
        /*0064*/ 	.word	0xffffffff


	//   ....[1]....
        /*0068*/ 	.word	0xffffffff


	//   ....[2]....
        /*006c*/ 	.word	0xffffffff


	//   ....[3]....
        /*0070*/ 	.word	0xffffffff


	//   ....[4]....
        /*0074*/ 	.word	0xffffffff


	//   ....[5]....
        /*0078*/ 	.word	0xffffffff


	//   ....[6]....
        /*007c*/ 	.word	0xffffffff


	//   ....[7]....
        /*0080*/ 	.word	0xffffffff


	//   ....[8]....
        /*0084*/ 	.word	0xffffffff


	//   ....[9]....
        /*0088*/ 	.word	0xffffffff


	//   ....[10]....
        /*008c*/ 	.word	0xffffffff


	//   ....[11]....
        /*0090*/ 	.word	0xffffffff


	//   ....[12]....
        /*0094*/ 	.word	0xffffffff


	//   ....[13]....
        /*0098*/ 	.word	0xffffffff


	//----- nvinfo : EIATTR_COOP_GROUP_INSTR_OFFSETS
	.align		4
.L_41:
        /*009c*/ 	.byte	0x04, 0x28
        /*009e*/ 	.short	(.L_43 - .L_42)


	//   ....[0]....
.L_42:
        /*00a0*/ 	.word	0x00000080


	//   ....[1]....
        /*00a4*/ 	.word	0x000004f0


	//   ....[2]....
        /*00a8*/ 	.word	0x00000690


	//   ....[3]....
        /*00ac*/ 	.word	0x00000810


	//   ....[4]....
        /*00b0*/ 	.word	0x00000910


	//   ....[5]....
        /*00b4*/ 	.word	0x00000a80


	//   ....[6]....
        /*00b8*/ 	.word	0x00000c20


	//   ....[7]....
        /*00bc*/ 	.word	0x00000dd0


	//   ....[8]....
        /*00c0*/ 	.word	0x00001ff0


	//   ....[9]....
        /*00c4*/ 	.word	0x00002eb0


	//   ....[10]....
        /*00c8*/ 	.word	0x000030c0


	//   ....[11]....
        /*00cc*/ 	.word	0x000030f0


	//   ....[12]....
        /*00d0*/ 	.word	0x00003ba0


	//   ....[13]....
        /*00d4*/ 	.word	0x00003dd0


	//----- nvinfo : EIATTR_VRC_CTA_INIT_COUNT
	.align		4
.L_43:
        /*00d8*/ 	.byte	0x02, 0x4a
        /*00da*/ 	.byte	0x80
	.zero		1


	//----- nvinfo : EIATTR_SYSCALL_OFFSETS
	.align		4
        /*00dc*/ 	.byte	0x04, 0x46
        /*00de*/ 	.short	(.L_45 - .L_44)


	//   ....[0]....
.L_44:
        /*00e0*/ 	.word	0x00005940


	//   ....[1]....
        /*00e4*/ 	.word	0x00005a30


	//   ....[2]....
        /*00e8*/ 	.word	0x00006270


	//   ....[3]....
        /*00ec*/ 	.word	0x00006bc0


	//----- nvinfo : EIATTR_MBARRIER_INSTR_OFFSETS
	.align		4
.L_45:
        /*00f0*/ 	.byte	0x04, 0x39
        /*00f2*/ 	.short	(.L_47 - .L_46)


	//   ....[0]....
.L_46:
        /*00f4*/ 	.word	0x00000600
        /*00f8*/ 	.word	0x000000ff
        /*00fc*/ 	.word	0x00000000
        /*0100*/ 	.short	0x0100
        /*0102*/ 	.byte	0x04
	.zero		1


	//   ....[1]....
        /*0104*/ 	.word	0x00000610
        /*0108*/ 	.word	0x000000ff
        /*010c*/ 	.word	0x00000020
        /*0110*/ 	.short	0x0100
        /*0112*/ 	.byte	0x04
	.zero		1


	//   ....[2]....
        /*0114*/ 	.word	0x00000620
        /*0118*/ 	.word	0x000000ff
        /*011c*/ 	.word	0x00000008
        /*0120*/ 	.short	0x0100
        /*0122*/ 	.byte	0x04
	.zero		1


	//   ....[3]....
        /*0124*/ 	.word	0x00000630
        /*0128*/ 	.word	0x000000ff
        /*012c*/ 	.word	0x00000028
        /*0130*/ 	.short	0x0100
        /*0132*/ 	.byte	0x04
	.zero		1


	//   ....[4]....
        /*0134*/ 	.word	0x00000640
        /*0138*/ 	.word	0x000000ff
        /*013c*/ 	.word	0x00000010
        /*0140*/ 	.short	0x0100
        /*0142*/ 	.byte	0x04
	.zero		1


	//   ....[5]....
        /*0144*/ 	.word	0x00000650
        /*0148*/ 	.word	0x000000ff
        /*014c*/ 	.word	0x00000030
        /*0150*/ 	.short	0x0100
        /*0152*/ 	.byte	0x04
	.zero		1


	//   ....[6]....
        /*0154*/ 	.word	0x00000660
        /*0158*/ 	.word	0x000000ff
        /*015c*/ 	.word	0x00000018
        /*0160*/ 	.short	0x0100
        /*0162*/ 	.byte	0x04
	.zero		1


	//   ....[7]....
        /*0164*/ 	.word	0x00000670
        /*0168*/ 	.word	0x000000ff
        /*016c*/ 	.word	0x00000038
        /*0170*/ 	.short	0x0100
        /*0172*/ 	.byte	0x04
	.zero		1


	//   ....[8]....
        /*0174*/ 	.word	0x000007a0
        /*0178*/ 	.word	0x000000ff
        /*017c*/ 	.word	0x00000040
        /*0180*/ 	.short	0x0100
        /*0182*/ 	.byte	0x04
	.zero		1


	//   ....[9]....
        /*0184*/ 	.word	0x000007b0
        /*0188*/ 	.word	0x000000ff
        /*018c*/ 	.word	0x00000058
        /*0190*/ 	.short	0x0100
        /*0192*/ 	.byte	0x04
	.zero		1


	//   ....[10]....
        /*0194*/ 	.word	0x000007c0
        /*0198*/ 	.word	0x000000ff
        /*019c*/ 	.word	0x00000048
        /*01a0*/ 	.short	0x0100
        /*01a2*/ 	.byte	0x04
	.zero		1


	//   ....[11]....
        /*01a4*/ 	.word	0x000007d0
        /*01a8*/ 	.word	0x000000ff
        /*01ac*/ 	.word	0x00000060
        /*01b0*/ 	.short	0x0100
        /*01b2*/ 	.byte	0x04
	.zero		1


	//   ....[12]....
        /*01b4*/ 	.word	0x000007e0
        /*01b8*/ 	.word	0x000000ff
        /*01bc*/ 	.word	0x00000050
        /*01c0*/ 	.short	0x0100
        /*01c2*/ 	.byte	0x04
	.zero		1


	//   ....[13]....
        /*01c4*/ 	.word	0x000007f0
        /*01c8*/ 	.word	0x000000ff
        /*01cc*/ 	.word	0x00000068
        /*01d0*/ 	.short	0x0100
        /*01d2*/ 	.byte	0x04
	.zero		1


	//   ....[14]....
        /*01d4*/ 	.word	0x000008e0
        /*01d8*/ 	.word	0x000000ff
        /*01dc*/ 	.word	0x00000070
        /*01e0*/ 	.short	0x0100
        /*01e2*/ 	.byte	0x06
	.zero		1


	//   ....[15]....
        /*01e4*/ 	.word	0x000008f0
        /*01e8*/ 	.word	0x000000ff
        /*01ec*/ 	.word	0x00000078
        /*01f0*/ 	.short	0x0100
        /*01f2*/ 	.byte	0x06
	.zero		1


	//   ....[16]....
        /*01f4*/ 	.word	0x00000a30
        /*01f8*/ 	.word	0x000000ff
        /*01fc*/ 	.word	0x00000080
        /*0200*/ 	.short	0x0100
        /*0202*/ 	.byte	0x06
	.zero		1


	//   ....[17]....
        /*0204*/ 	.word	0x00000a40
        /*0208*/ 	.word	0x000000ff
        /*020c*/ 	.word	0x00000090
        /*0210*/ 	.short	0x0100
        /*0212*/ 	.byte	0x06
	.zero		1


	//   ....[18]....
        /*0214*/ 	.word	0x00000a50
        /*0218*/ 	.word	0x000000ff
        /*021c*/ 	.word	0x00000088
        /*0220*/ 	.short	0x0100
        /*0222*/ 	.byte	0x06
	.zero		1


	//   ....[19]....
        /*0224*/ 	.word	0x00000a60
        /*0228*/ 	.word	0x000000ff
        /*022c*/ 	.word	0x00000098
        /*0230*/ 	.short	0x0100
        /*0232*/ 	.byte	0x06
	.zero		1


	//   ....[20]....
        /*0234*/ 	.word	0x00000b90
        /*0238*/ 	.word	0x000000ff
        /*023c*/ 	.word	0x000000a0
        /*0240*/ 	.short	0x0100
        /*0242*/ 	.byte	0x04
	.zero		1


	//   ....[21]....
        /*0244*/ 	.word	0x00000ba0
        /*0248*/ 	.word	0x000000ff
        /*024c*/ 	.word	0x000000c0
        /*0250*/ 	.short	0x0100
        /*0252*/ 	.byte	0x04
	.zero		1


	//   ....[22]....
        /*0254*/ 	.word	0x00000bb0
        /*0258*/ 	.word	0x000000ff
        /*025c*/ 	.word	0x000000a8
        /*0260*/ 	.short	0x0100
        /*0262*/ 	.byte	0x04
	.zero		1


	//   ....[23]....
        /*0264*/ 	.word	0x00000bc0
        /*0268*/ 	.word	0x000000ff
        /*026c*/ 	.word	0x000000c8
        /*0270*/ 	.short	0x0100
        /*0272*/ 	.byte	0x04
	.zero		1


	//   ....[24]....
        /*0274*/ 	.word	0x00000bd0
        /*0278*/ 	.word	0x000000ff
        /*027c*/ 	.word	0x000000b0
        /*0280*/ 	.short	0x0100
        /*0282*/ 	.byte	0x04
	.zero		1


	//   ....[25]....
        /*0284*/ 	.word	0x00000be0
        /*0288*/ 	.word	0x000000ff
        /*028c*/ 	.word	0x000000d0
        /*0290*/ 	.short	0x0100
        /*0292*/ 	.byte	0x04
	.zero		1


	//   ....[26]....
        /*0294*/ 	.word	0x00000bf0
        /*0298*/ 	.word	0x000000ff
        /*029c*/ 	.word	0x000000b8
        /*02a0*/ 	.short	0x0100
        /*02a2*/ 	.byte	0x04
	.zero		1


	//   ....[27]....
        /*02a4*/ 	.word	0x00000c00
        /*02a8*/ 	.word	0x000000ff
        /*02ac*/ 	.word	0x000000d8
        /*02b0*/ 	.short	0x0100
        /*02b2*/ 	.byte	0x04
	.zero		1


	//   ....[28]....
        /*02b4*/ 	.word	0x00000cf0
        /*02b8*/ 	.word	0x000000ff
        /*02bc*/ 	.word	0x000000e0
        /*02c0*/ 	.short	0x0100
        /*02c2*/ 	.byte	0x04
	.zero		1


	//   ....[29]....
        /*02c4*/ 	.word	0x00000d00
        /*02c8*/ 	.word	0x000000ff
        /*02cc*/ 	.word	0x000000f0
        /*02d0*/ 	.short	0x0100
        /*02d2*/ 	.byte	0x04
	.zero		1


	//   ....[30]....
        /*02d4*/ 	.word	0x00000d10
        /*02d8*/ 	.word	0x000000ff
        /*02dc*/ 	.word	0x000000e8
        /*02e0*/ 	.short	0x0100
        /*02e2*/ 	.byte	0x04
	.zero		1


	//   ....[31]....
        /*02e4*/ 	.word	0x00000d20
        /*02e8*/ 	.word	0x000000ff
        /*02ec*/ 	.word	0x000000f8
        /*02f0*/ 	.short	0x0100
        /*02f2*/ 	.byte	0x04
	.zero		1


	//   ....[32]....
        /*02f4*/ 	.word	0x00001850
        /*02f8*/ 	.word	0x00000000
        /*02fc*/ 	.word	0x000000f0
        /*0300*/ 	.short	0x010a
        /*0302*/ 	.byte	0xff
	.zero		1


	//   ....[33]....
        /*0304*/ 	.word	0x00001880
        /*0308*/ 	.word	0x00000000
        /*030c*/ 	.word	0x000000e0
        /*0310*/ 	.short	0x0101
        /*0312*/ 	.byte	0xff
	.zero		1


	//   ....[34]....
        /*0314*/ 	.word	0x00001950
        /*0318*/ 	.word	0x000000ff
        /*031c*/ 	.word	0x00000020
        /*0320*/ 	.short	0x010a
        /*0322*/ 	.byte	0x04
	.zero		1


	//   ....[35]....
        /*0324*/ 	.word	0x000019d0
        /*0328*/ 	.word	0x000000ff
        /*032c*/ 	.word	0x00000020
        /*0330*/ 	.short	0x010a
        /*0332*/ 	.byte	0x21
	.zero		1


	//   ....[36]....
        /*0334*/ 	.word	0x00001b60
        /*0338*/ 	.word	0x000000ff
        /*033c*/ 	.word	0x00000020
        /*0340*/ 	.short	0x010a
        /*0342*/ 	.byte	0x08
	.zero		1


	//   ....[37]....
        /*0344*/ 	.word	0x00001c90
        /*0348*/ 	.word	0x000000ff
        /*034c*/ 	.word	0x00000078
        /*0350*/ 	.short	0x0101
        /*0352*/ 	.byte	0x06
	.zero		1


	//   ....[38]....
        /*0354*/ 	.word	0x00001cb0
        /*0358*/ 	.word	0x000000ff
        /*035c*/ 	.word	0x00000020
        /*0360*/ 	.short	0x010a
        /*0362*/ 	.byte	0x04
	.zero		1


	//   ....[39]....
        /*0364*/ 	.word	0x00001d30
        /*0368*/ 	.word	0x000000ff
        /*036c*/ 	.word	0x00000020
        /*0370*/ 	.short	0x010a
        /*0372*/ 	.byte	0x11
	.zero		1


	//   ....[40]....
        /*0374*/ 	.word	0x00001ee0
        /*0378*/ 	.word	0x000000ff
        /*037c*/ 	.word	0x00000020
        /*0380*/ 	.short	0x010a
        /*0382*/ 	.byte	0x07
	.zero		1


	//   ....[41]....
        /*0384*/ 	.word	0x00002020
        /*0388*/ 	.word	0x00000003
        /*038c*/ 	.word	0x00000080
        /*0390*/ 	.short	0x010a
        /*0392*/ 	.byte	0xff
	.zero		1


	//   ....[42]....
        /*0394*/ 	.word	0x00002170
        /*0398*/ 	.word	0x00000000
        /*039c*/ 	.word	0x00000000
        /*03a0*/ 	.short	0x0101
        /*03a2*/ 	.byte	0xff
	.zero		1


	//   ....[43]....
        /*03a4*/ 	.word	0x00002730
        /*03a8*/ 	.word	0x000000ff
        /*03ac*/ 	.word	0x00000000
        /*03b0*/ 	.short	0x010a
        /*03b2*/ 	.byte	0x04
	.zero		1


	//   ....[44]....
        /*03b4*/ 	.word	0x000027c0
        /*03b8*/ 	.word	0x000000ff
        /*03bc*/ 	.word	0x00000000
        /*03c0*/ 	.short	0x010a
        /*03c2*/ 	.byte	0x05
	.zero		1


	//   ....[45]....
        /*03c4*/ 	.word	0x00002850
        /*03c8*/ 	.word	0x000000ff
        /*03cc*/ 	.word	0x00000000
        /*03d0*/ 	.short	0x010a
        /*03d2*/ 	.byte	0x05
	.zero		1


	//   ....[46]....
        /*03d4*/ 	.word	0x000028f0
        /*03d8*/ 	.word	0x00000000
        /*03dc*/ 	.word	0x00000000
        /*03e0*/ 	.short	0x010a
        /*03e2*/ 	.byte	0xff
	.zero		1


	//   ....[47]....
        /*03e4*/ 	.word	0x00002a10
        /*03e8*/ 	.word	0x00000002
        /*03ec*/ 	.word	0x000000e0
        /*03f0*/ 	.short	0x010a
        /*03f2*/ 	.byte	0xff
	.zero		1


	//   ....[48]....
        /*03f4*/ 	.word	0x00002a80
        /*03f8*/ 	.word	0x00000002
        /*03fc*/ 	.word	0x00000000
        /*0400*/ 	.short	0x0101
        /*0402*/ 	.byte	0xff
	.zero		1


	//   ....[49]....
        /*0404*/ 	.word	0x00002aa0
        /*0408*/ 	.word	0x000000ff
        /*040c*/ 	.word	0x00000090
        /*0410*/ 	.short	0x010a
        /*0412*/ 	.byte	0x04
	.zero		1


	//   ....[50]....
        /*0414*/ 	.word	0x00002bc0
        /*0418*/ 	.word	0x00000002
        /*041c*/ 	.word	0x00000080
        /*0420*/ 	.short	0x010a
        /*0422*/ 	.byte	0xff
	.zero		1


	//   ....[51]....
        /*0424*/ 	.word	0x00002cc0
        /*0428*/ 	.word	0x00000002
        /*042c*/ 	.word	0x00000000
        /*0430*/ 	.short	0x0101
        /*0432*/ 	.byte	0xff
	.zero		1


	//   ....[52]....
        /*0434*/ 	.word	0x00002d50
        /*0438*/ 	.word	0x000000ff
        /*043c*/ 	.word	0x00000090
        /*0440*/ 	.short	0x0106
        /*0442*/ 	.byte	0x04
	.zero		1


	//   ....[53]....
        /*0444*/ 	.word	0x00002d70
        /*0448*/ 	.word	0x000000ff
        /*044c*/ 	.word	0x00000090
        /*0450*/ 	.short	0x010a
        /*0452*/ 	.byte	0x04
	.zero		1


	//   ....[54]....
        /*0454*/ 	.word	0x00002e00
        /*0458*/ 	.word	0x000000ff
        /*045c*/ 	.word	0x00000090
        /*0460*/ 	.short	0x0106
        /*0462*/ 	.byte	0x07
	.zero		1


	//   ....[55]....
        /*0464*/ 	.word	0x00002e40
        /*0468*/ 	.word	0x00000000
        /*046c*/ 	.word	0x00000090
        /*0470*/ 	.short	0x010a
        /*0472*/ 	.byte	0xff
	.zero		1


	//   ....[56]....
        /*0474*/ 	.word	0x00003390
        /*0478*/ 	.word	0x00000000
        /*047c*/ 	.word	0x00000080
        /*0480*/ 	.short	0x010a
        /*0482*/ 	.byte	0xff
	.zero		1


	//   ....[57]....
        /*0484*/ 	.word	0x00003490
        /*0488*/ 	.word	0x00000003
        /*048c*/ 	.word	0x00000000
        /*0490*/ 	.short	0x0101
        /*0492*/ 	.byte	0xff
	.zero		1


	//   ....[58]....
        /*0494*/ 	.word	0x000034a0
        /*0498*/ 	.word	0x000000ff
        /*049c*/ 	.word	0x00000000
        /*04a0*/ 	.short	0x010a
        /*04a2*/ 	.byte	0x04
	.zero		1


	//   ....[59]....
        /*04a4*/ 	.word	0x00003520
        /*04a8*/ 	.word	0x000000ff
        /*04ac*/ 	.word	0x000000c0
        /*04b0*/ 	.short	0x010a
        /*04b2*/ 	.byte	0x1f
	.zero		1


	//   ....[60]....
        /*04b4*/ 	.word	0x00003600
        /*04b8*/ 	.word	0x000000ff
        /*04bc*/ 	.word	0x00000000
        /*04c0*/ 	.short	0x010a
        /*04c2*/ 	.byte	0x05
	.zero		1


	//   ....[61]....
        /*04c4*/ 	.word	0x00003740
        /*04c8*/ 	.word	0x000000ff
        /*04cc*/ 	.word	0x00000000
        /*04d0*/ 	.short	0x010a
        /*04d2*/ 	.byte	0x04
	.zero		1


	//   ....[62]....
        /*04d4*/ 	.word	0x000039d0
        /*04d8*/ 	.word	0x000000ff
        /*04dc*/ 	.word	0x00000000
        /*04e0*/ 	.short	0x010a
        /*04e2*/ 	.byte	0x04
	.zero		1


	//   ....[63]....
        /*04e4*/ 	.word	0x00003a60
        /*04e8*/ 	.word	0x000000ff
        /*04ec*/ 	.word	0x00000000
        /*04f0*/ 	.short	0x010a
        /*04f2*/ 	.byte	0x05
	.zero		1


	//   ....[64]....
        /*04f4*/ 	.word	0x00003af0
        /*04f8*/ 	.word	0x000000ff
        /*04fc*/ 	.word	0x00000000
        /*0500*/ 	.short	0x010a
        /*0502*/ 	.byte	0x05
	.zero		1


	//   ....[65]....
        /*0504*/ 	.word	0x00003b80
        /*0508*/ 	.word	0x000000ff
        /*050c*/ 	.word	0x00000000
        /*0510*/ 	.short	0x010a
        /*0512*/ 	.byte	0x04
	.zero		1


	//   ....[66]....
        /*0514*/ 	.word	0x00004060
        /*0518*/ 	.word	0x00000008
        /*051c*/ 	.word	0x00000080
        /*0520*/ 	.short	0x010a
        /*0522*/ 	.byte	0xff
	.zero		1


	//   ....[67]....
        /*0524*/ 	.word	0x000041d0
        /*0528*/ 	.word	0x00000000
        /*052c*/ 	.word	0x00000000
        /*0530*/ 	.short	0x0101
        /*0532*/ 	.byte	0xff
	.zero		1


	//   ....[68]....
        /*0534*/ 	.word	0x000046a0
        /*0538*/ 	.word	0x000000ff
        /*053c*/ 	.word	0x00000078
        /*0540*/ 	.short	0x010a
        /*0542*/ 	.byte	0x18
	.zero		1


	//   ....[69]....
        /*0544*/ 	.word	0x00004870
        /*0548*/ 	.word	0x000000ff
        /*054c*/ 	.word	0x00000058
        /*0550*/ 	.short	0x010a
        /*0552*/ 	.byte	0x04
	.zero		1


	//   ....[70]....
        /*0554*/ 	.word	0x00004a50
        /*0558*/ 	.word	0x000000ff
        /*055c*/ 	.word	0x00000040
        /*0560*/ 	.short	0x010b
        /*0562*/ 	.byte	0x04
	.zero		1


	//   ....[71]....
        /*0564*/ 	.word	0x00004a60
        /*0568*/ 	.word	0x000000ff
        /*056c*/ 	.word	0x00000000
        /*0570*/ 	.short	0x0101
        /*0572*/ 	.byte	0x07
	.zero		1


	//   ....[72]....
        /*0574*/ 	.word	0x00004a70
        /*0578*/ 	.word	0x000000ff
        /*057c*/ 	.word	0x00000058
        /*0580*/ 	.short	0x010a
        /*0582*/ 	.byte	0x05
	.zero		1


	//   ....[73]....
        /*0584*/ 	.word	0x00004cc0
        /*0588*/ 	.word	0x000000ff
        /*058c*/ 	.word	0x00000040
        /*0590*/ 	.short	0x010b
        /*0592*/ 	.byte	0x05
	.zero		1


	//   ....[74]....
        /*0594*/ 	.word	0x00004cd0
        /*0598*/ 	.word	0x000000ff
        /*059c*/ 	.word	0x00000000
        /*05a0*/ 	.short	0x0101
        /*05a2*/ 	.byte	0x04
	.zero		1


	//   ....[75]....
        /*05a4*/ 	.word	0x00004d20
        /*05a8*/ 	.word	0x000000ff
        /*05ac*/ 	.word	0x00000000
        /*05b0*/ 	.short	0x010a
        /*05b2*/ 	.byte	0x04
	.zero		1


	//   ....[76]....
        /*05b4*/ 	.word	0x00004db0
        /*05b8*/ 	.word	0x000000ff
        /*05bc*/ 	.word	0x00000000
        /*05c0*/ 	.short	0x010a
        /*05c2*/ 	.byte	0x05
	.zero		1


	//   ....[77]....
        /*05c4*/ 	.word	0x00004e50
        /*05c8*/ 	.word	0x00000000
        /*05cc*/ 	.word	0x00000000
        /*05d0*/ 	.short	0x010a
        /*05d2*/ 	.byte	0xff
	.zero		1


	//   ....[78]....
        /*05d4*/ 	.word	0x000051b0
        /*05d8*/ 	.word	0x00000000
        /*05dc*/ 	.word	0x00000080
        /*05e0*/ 	.short	0x010a
        /*05e2*/ 	.byte	0xff
	.zero		1


	//   ....[79]....
        /*05e4*/ 	.word	0x00005280
        /*05e8*/ 	.word	0x00000000
        /*05ec*/ 	.word	0x00000000
        /*05f0*/ 	.short	0x0101
        /*05f2*/ 	.byte	0xff
	.zero		1


	//   ....[80]....
        /*05f4*/ 	.word	0x00005e90
        /*05f8*/ 	.word	0x00000002
        /*05fc*/ 	.word	0x00000040
        /*0600*/ 	.short	0x010a
        /*0602*/ 	.byte	0xff
	.zero		1


	//   ....[81]....
        /*0604*/ 	.word	0x00005ed0
        /*0608*/ 	.word	0x0000001b
        /*060c*/ 	.word	0x000000a0
        /*0610*/ 	.short	0x010a
        /*0612*/ 	.byte	0xff
	.zero		1


	//   ....[82]....
        /*0614*/ 	.word	0x00005fc0
        /*0618*/ 	.word	0x00000002
        /*061c*/ 	.word	0x00000040
        /*0620*/ 	.short	0x010a
        /*0622*/ 	.byte	0xff
	.zero		1


	//   ....[83]....
        /*0624*/ 	.word	0x00006150
        /*0628*/ 	.word	0x0000001b
        /*062c*/ 	.word	0x000000a0
        /*0630*/ 	.short	0x010a
        /*0632*/ 	.byte	0xff
	.zero		1


	//   ....[84]....
        /*0634*/ 	.word	0x00006920
        /*0638*/ 	.word	0x00000000
        /*063c*/ 	.word	0x00000000
        /*0640*/ 	.short	0x0101
        /*0642*/ 	.byte	0xff
	.zero		1


	//   ....[85]....
        /*0644*/ 	.word	0x00006930
        /*0648*/ 	.word	0x00000002
        /*064c*/ 	.word	0x00000040
        /*0650*/ 	.short	0x010a
        /*0652*/ 	.byte	0xff
	.zero		1


	//   ....[86]....
        /*0654*/ 	.word	0x000069f0
        /*0658*/ 	.word	0x00000002
        /*065c*/ 	.word	0x00000040
        /*0660*/ 	.short	0x010a
        /*0662*/ 	.byte	0xff
	.zero		1


	//   ....[87]....
        /*0664*/ 	.word	0x00006da0
        /*0668*/ 	.word	0x000000ff
        /*066c*/ 	.word	0x00000000
        /*0670*/ 	.short	0x0101
        /*0672*/ 	.byte	0x04
	.zero		1


	//   ....[88]....
        /*0674*/ 	.word	0x000072f0
        /*0678*/ 	.word	0x00000000
        /*067c*/ 	.word	0x00000000
        /*0680*/ 	.short	0x0101
        /*0682*/ 	.byte	0xff
	.zero		1


	//   ....[89]....
        /*0684*/ 	.word	0x000075a0
        /*0688*/ 	.word	0x000000ff
        /*068c*/ 	.word	0x00000000
        /*0690*/ 	.short	0x0101
        /*0692*/ 	.byte	0x04
	.zero		1


	//   ....[90]....
        /*0694*/ 	.word	0x000075c0
        /*0698*/ 	.word	0x00000000
        /*069c*/ 	.word	0x000000f0
        /*06a0*/ 	.short	0x010a
        /*06a2*/ 	.byte	0xff
	.zero		1


	//   ....[91]....
        /*06a4*/ 	.word	0x00007620
        /*06a8*/ 	.word	0x00000000
        /*06ac*/ 	.word	0x00000020
        /*06b0*/ 	.short	0x010a
        /*06b2*/ 	.byte	0xff
	.zero		1


	//   ....[92]....
        /*06b4*/ 	.word	0x00007680
        /*06b8*/ 	.word	0x00000000
        /*06bc*/ 	.word	0x00000020
        /*06c0*/ 	.short	0x010a
        /*06c2*/ 	.byte	0xff
	.zero		1


	//   ....[93]....
        /*06c4*/ 	.word	0x000076d0
        /*06c8*/ 	.word	0x00000003
        /*06cc*/ 	.word	0x00000080
        /*06d0*/ 	.short	0x010a
        /*06d2*/ 	.byte	0xff
	.zero		1


	//   ....[94]....
        /*06d4*/ 	.word	0x00007730
        /*06d8*/ 	.word	0x00000000
        /*06dc*/ 	.word	0x00000000
        /*06e0*/ 	.short	0x010a
        /*06e2*/ 	.byte	0xff
	.zero		1


	//   ....[95]....
        /*06e4*/ 	.word	0x00007790
        /*06e8*/ 	.word	0x00000000
        /*06ec*/ 	.word	0x00000000
        /*06f0*/ 	.short	0x010a
        /*06f2*/ 	.byte	0xff
	.zero		1


	//   ....[96]....
        /*06f4*/ 	.word	0x000077f0
        /*06f8*/ 	.word	0x00000000
        /*06fc*/ 	.word	0x00000000
        /*0700*/ 	.short	0x010a
        /*0702*/ 	.byte	0xff
	.zero		1


	//   ....[97]....
        /*0704*/ 	.word	0x00007840
        /*0708*/ 	.word	0x00000002
        /*070c*/ 	.word	0x000000e0
        /*0710*/ 	.short	0x010a
        /*0712*/ 	.byte	0xff
	.zero		1


	//   ....[98]....
        /*0714*/ 	.word	0x000078a0
        /*0718*/ 	.word	0x00000002
        /*071c*/ 	.word	0x00000090
        /*0720*/ 	.short	0x010a
        /*0722*/ 	.byte	0xff
	.zero		1


	//   ....[99]....
        /*0724*/ 	.word	0x000078f0
        /*0728*/ 	.word	0x00000002
        /*072c*/ 	.word	0x00000080
        /*0730*/ 	.short	0x010a
        /*0732*/ 	.byte	0xff
	.zero		1


	//   ....[100]....
        /*0734*/ 	.word	0x00007950
        /*0738*/ 	.word	0x00000000
        /*073c*/ 	.word	0x00000090
        /*0740*/ 	.short	0x010a
        /*0742*/ 	.byte	0xff
	.zero		1


	//   ....[101]....
        /*0744*/ 	.word	0x000079a0
        /*0748*/ 	.word	0x00000000
        /*074c*/ 	.word	0x00000080
        /*0750*/ 	.short	0x010a
        /*0752*/ 	.byte	0xff
	.zero		1


	//   ....[102]....
        /*0754*/ 	.word	0x00007a00
        /*0758*/ 	.word	0x00000002
        /*075c*/ 	.word	0x000000c0
        /*0760*/ 	.short	0x010a
        /*0762*/ 	.byte	0xff
	.zero		1


	//   ....[103]....
        /*0764*/ 	.word	0x00007a60
        /*0768*/ 	.word	0x00000000
        /*076c*/ 	.word	0x00000000
        /*0770*/ 	.short	0x010a
        /*0772*/ 	.byte	0xff
	.zero		1


	//   ....[104]....
        /*0774*/ 	.word	0x00007ac0
        /*0778*/ 	.word	0x00000000
        /*077c*/ 	.word	0x00000000
        /*0780*/ 	.short	0x010a
        /*0782*/ 	.byte	0xff
	.zero		1


	//   ....[105]....
        /*0784*/ 	.word	0x00007b20
        /*0788*/ 	.word	0x00000000
        /*078c*/ 	.word	0x00000000
        /*0790*/ 	.short	0x010a
        /*0792*/ 	.byte	0xff
	.zero		1


	//   ....[106]....
        /*0794*/ 	.word	0x00007b80
        /*0798*/ 	.word	0x00000000
        /*079c*/ 	.word	0x00000000
        /*07a0*/ 	.short	0x010a
        /*07a2*/ 	.byte	0xff
	.zero		1


	//   ....[107]....
        /*07a4*/ 	.word	0x00007be0
        /*07a8*/ 	.word	0x00000000
        /*07ac*/ 	.word	0x00000000
        /*07b0*/ 	.short	0x010a
        /*07b2*/ 	.byte	0xff
	.zero		1


	//   ....[108]....
        /*07b4*/ 	.word	0x00007c30
        /*07b8*/ 	.word	0x00000008
        /*07bc*/ 	.word	0x00000080
        /*07c0*/ 	.short	0x010a
        /*07c2*/ 	.byte	0xff
	.zero		1


	//   ....[109]....
        /*07c4*/ 	.word	0x00007c90
        /*07c8*/ 	.word	0x00000000
        /*07cc*/ 	.word	0x00000078
        /*07d0*/ 	.short	0x010a
        /*07d2*/ 	.byte	0xff
	.zero		1


	//   ....[110]....
        /*07d4*/ 	.word	0x00007cf0
        /*07d8*/ 	.word	0x00000000
        /*07dc*/ 	.word	0x00000058
        /*07e0*/ 	.short	0x010a
        /*07e2*/ 	.byte	0xff
	.zero		1


	//   ....[111]....
        /*07e4*/ 	.word	0x00007d50
        /*07e8*/ 	.word	0x00000002
        /*07ec*/ 	.word	0x00000058
        /*07f0*/ 	.short	0x010a
        /*07f2*/ 	.byte	0xff
	.zero		1


	//   ....[112]....
        /*07f4*/ 	.word	0x00007db0
        /*07f8*/ 	.word	0x00000000
        /*07fc*/ 	.word	0x00000000
        /*0800*/ 	.short	0x010a
        /*0802*/ 	.byte	0xff
	.zero		1


	//   ....[113]....
        /*0804*/ 	.word	0x00007e10
        /*0808*/ 	.word	0x00000000
        /*080c*/ 	.word	0x00000000
        /*0810*/ 	.short	0x010a
        /*0812*/ 	.byte	0xff
	.zero		1


	//   ....[114]....
        /*0814*/ 	.word	0x00007e60
        /*0818*/ 	.word	0x00000000
        /*081c*/ 	.word	0x00000080
        /*0820*/ 	.short	0x010a
        /*0822*/ 	.byte	0xff
	.zero		1


	//   ....[115]....
        /*0824*/ 	.word	0x00007eb0
        /*0828*/ 	.word	0x00000002
        /*082c*/ 	.word	0x00000040
        /*0830*/ 	.short	0x010a
        /*0832*/ 	.byte	0xff
	.zero		1


	//   ....[116]....
        /*0834*/ 	.word	0x00007f00
        /*0838*/ 	.word	0x0000001b
        /*083c*/ 	.word	0x000000a0
        /*0840*/ 	.short	0x010a
        /*0842*/ 	.byte	0xff
	.zero		1


	//   ....[117]....
        /*0844*/ 	.word	0x00007f50
        /*0848*/ 	.word	0x00000002
        /*084c*/ 	.word	0x00000040
        /*0850*/ 	.short	0x010a
        /*0852*/ 	.byte	0xff
	.zero		1


	//----- nvinfo : EIATTR_NUM_MBARRIERS
	.align		4
.L_47:
        /*0854*/ 	.byte	0x03, 0x38
        /*0856*/ 	.short	0x0020


	//----- nvinfo : EIATTR_EXIT_INSTR_OFFSETS
	.align		4
        /*0858*/ 	.byte	0x04, 0x1c
        /*085a*/ 	.short	(.L_49 - .L_48)


	//   ....[0]....
.L_48:
        /*085c*/ 	.word	0x00002920


	//   ....[1]....
        /*0860*/ 	.word	0x00002e10


	//   ....[2]....
        /*0864*/ 	.word	0x00002e70


	//   ....[3]....
        /*0868*/ 	.word	0x00003de0


	//   ....[4]....
        /*086c*/ 	.word	0x00004e80


	//   ....[5]....
        /*0870*/ 	.word	0x00004ec0


	//   ....[6]....
        /*0874*/ 	.word	0x00007490


	//   ....[7]....
        /*0878*/ 	.word	0x00007510


	//   ....[8]....
        /*087c*/ 	.word	0x00007540


	//   ....[9]....
        /*0880*/ 	.word	0x000075b0


	//----- nvinfo : EIATTR_MAX_THREADS
	.align		4
.L_49:
        /*0884*/ 	.byte	0x04, 0x05
        /*0886*/ 	.short	(.L_51 - .L_50)
.L_50:
        /*0888*/ 	.word	0x00000100
        /*088c*/ 	.word	0x00000001
        /*0890*/ 	.word	0x00000001


	//----- nvinfo : EIATTR_CRS_STACK_SIZE
	.align		4
.L_51:
        /*0894*/ 	.byte	0x04, 0x1e
        /*0896*/ 	.short	(.L_53 - .L_52)
.L_52:
        /*0898*/ 	.word	0x00000000


	//----- nvinfo : EIATTR_CBANK_PARAM_SIZE
	.align		4
.L_53:
        /*089c*/ 	.byte	0x03, 0x19
        /*089e*/ 	.short	0x0800


	//----- nvinfo : EIATTR_PARAM_CBANK
	.align		4
        /*08a0*/ 	.byte	0x04, 0x0a
        /*08a2*/ 	.short	(.L_55 - .L_54)
	.align		4
.L_54:
        /*08a4*/ 	.word	index@(.nv.constant0._ZN7cutlass13device_kernelINS_4gemm6kernel13GemmUniversalIN4cute5tupleIJiiiiEEENS1_10collective13CollectiveMmaINS1_35MainloopSm100TmaUmmaWarpSpecializedILi4ELi2ELi4ENS5_IJNS4_1CILi2EEENSA_ILi1EEESC_EEEEENS5_IJNSA_ILi64EEESF_SF_EEENS_6half_tENS5_IJlSC_lEEESH_SI_NS4_8TiledMMAINS4_8MMA_AtomIJNS4_20SM100_MMA_F16BF16_SSISH_SH_fLi64ELi64ELNS4_4UMMA5MajorE0ELSN_0ELNSM_7ScaleInE0ELSO_0EEEEEENS4_6LayoutINS5_IJSC_SC_SC_EEENS5_IJNSA_ILi0EEEST_ST_EEEEENS5_IJNS4_10UnderscoreESW_SW_EEEEENS4_13SM90_TMA_LOADENS4_14ComposedLayoutINS4_7SwizzleILi3ELi4ELi3EEENS4_18smem_ptr_flag_bitsILi16EEENSR_INS5_IJNSA_ILi8EEESF_EEENS5_IJSF_SC_EEEEEEEvNS4_8identityENS4_23SM90_TMA_LOAD_MULTICASTES19_vS1A_EENS_8epilogue10collective18CollectiveEpilogueINS1D_23Sm100TmaWarpSpecializedILi3ELi2ELi16ELb1ELb0EEEJSG_NS5_IJNSR_ISF_SC_EENSR_INSA_ILi32EEESC_EEEEESH_SI_SH_SI_NS1D_6fusion15FusionCallbacksIS1H_NS1M_17LinearCombinationISH_fSH_fLNS_15FloatRoundStyleE2EEESG_S1L_JEEENS4_5SM1004TMEM4LOAD26SM100_TMEM_LOAD_16dp256b4xESZ_NS10_INS11_ILi2ELi4ELi3EEES14_NSR_INS5_IJS15_S1J_EEENS5_IJS1J_SC_EEEEEEENS4_17SM75_U32x4_LDSM_NENS4_14SM90_TMA_STOREES20_NS4_17SM90_U32x4_STSM_NENS4_39AutoVectorizingCopyWithAssumedAlignmentILi128EEEEEEvvEEEEvNT_6ParamsE)
        /*08a8*/ 	.short	0x0380
        /*08aa*/ 	.short	0x0800


	//----- nvinfo : EIATTR_SW_WAR
	.align		4
.L_55:
        /*08ac*/ 	.byte	0x04, 0x36
        /*08ae*/ 	.short	(.L_57 - .L_56)
.L_56:
        /*08b0*/ 	.word	0x00000008
.L_57:


//--------------------- .nv.callgraph             --------------------------
	.section	.nv.callgraph,"",@"SHT_CUDA_CALLGRAPH"
	.align	4
	.sectionentsize	8
	.align		4
        /*0000*/ 	.word	0x00000000
	.align		4
        /*0004*/ 	.word	0xffffffff
	.align		4
        /*0008*/ 	.word	index@(_ZN7cutlass13device_kernelINS_4gemm6kernel13GemmUniversalIN4cute5tupleIJiiiiEEENS1_10collective13CollectiveMmaINS1_35MainloopSm100TmaUmmaWarpSpecializedILi4ELi2ELi4ENS5_IJNS4_1CILi2EEENSA_ILi1EEESC_EEEEENS5_IJNSA_ILi64EEESF_SF_EEENS_6half_tENS5_IJlSC_lEEESH_SI_NS4_8TiledMMAINS4_8MMA_AtomIJNS4_20SM100_MMA_F16BF16_SSISH_SH_fLi64ELi64ELNS4_4UMMA5MajorE0ELSN_0ELNSM_7ScaleInE0ELSO_0EEEEEENS4_6LayoutINS5_IJSC_SC_SC_EEENS5_IJNSA_ILi0EEEST_ST_EEEEENS5_IJNS4_10UnderscoreESW_SW_EEEEENS4_13SM90_TMA_LOADENS4_14ComposedLayoutINS4_7SwizzleILi3ELi4ELi3EEENS4_18smem_ptr_flag_bitsILi16EEENSR_INS5_IJNSA_ILi8EEESF_EEENS5_IJSF_SC_EEEEEEEvNS4_8identityENS4_23SM90_TMA_LOAD_MULTICASTES19_vS1A_EENS_8epilogue10collective18CollectiveEpilogueINS1D_23Sm100TmaWarpSpecializedILi3ELi2ELi16ELb1ELb0EEEJSG_NS5_IJNSR_ISF_SC_EENSR_INSA_ILi32EEESC_EEEEESH_SI_SH_SI_NS1D_6fusion15FusionCallbacksIS1H_NS1M_17LinearCombinationISH_fSH_fLNS_15FloatRoundStyleE2EEESG_S1L_JEEENS4_5SM1004TMEM4LOAD26SM100_TMEM_LOAD_16dp256b4xESZ_NS10_INS11_ILi2ELi4ELi3EEES14_NSR_INS5_IJS15_S1J_EEENS5_IJS1J_SC_EEEEEEENS4_17SM75_U32x4_LDSM_NENS4_14SM90_TMA_STOREES20_NS4_17SM90_U32x4_STSM_NENS4_39AutoVectorizingCopyWithAssumedAlignmentILi128EEEEEEvvEEEEvNT_6ParamsE)
	.align		4
        /*000c*/ 	.word	index@(__assertfail)
	.align		4
        /*0010*/ 	.word	0x00000000
	.align		4
        /*0014*/ 	.word	0xfffffffe
	.align		4
        /*0018*/ 	.word	0x00000000
	.align		4
        /*001c*/ 	.word	0xfffffffd
	.align		4
        /*0020*/ 	.word	0x00000000
	.align		4
        /*0024*/ 	.word	0xfffffffc


//--------------------- .nv.constant4             --------------------------
	.section	.nv.constant4,"a",@progbits
	.align	8
	.align		8
.nv.constant4:
        /*0000*/ 	.dword	__assertfail
	.align		8
        /*0008*/ 	.dword	__unnamed_1
	.align		8
        /*0010*/ 	.dword	__unnamed_2
	.align		8
        /*0018*/ 	.dword	_ZN39_INTERNAL_b2e4be6f_4_k_cu_8e0dc937_72854cuda3std3__45__cpo5beginE
	.align		8
        /*0020*/ 	.dword	_ZN39_INTERNAL_b2e4be6f_4_k_cu_8e0dc937_72854cuda3std3__45__cpo3endE
	.align		8
        /*0028*/ 	.dword	_ZN39_INTERNAL_b2e4be6f_4_k_cu_8e0dc937_72854cuda3std3__45__cpo6cbeginE
	.align		8
        /*0030*/ 	.dword	_ZN39_INTERNAL_b2e4be6f_4_k_cu_8e0dc937_72854cuda3std3__45__cpo4cendE
	.align		8
        /*0038*/ 	.dword	_ZN39_INTERNAL_b2e4be6f_4_k_cu_8e0dc937_72854cuda3std3__441_GLOBAL__N__b2e4be6f_4_k_cu_8e0dc937_72856ignoreE
	.align		8
        /*0040*/ 	.dword	_ZN39_INTERNAL_b2e4be6f_4_k_cu_8e0dc937_72854cuda3std3__419piecewise_constructE
	.align		8
        /*0048*/ 	.dword	_ZN39_INTERNAL_b2e4be6f_4_k_cu_8e0dc937_72854cuda3std3__48in_placeE
	.align		8
        /*0050*/ 	.dword	_ZN39_INTERNAL_b2e4be6f_4_k_cu_8e0dc937_72854cuda3std6ranges3__45__cpo4swapE
	.align		8
        /*0058*/ 	.dword	_ZN39_INTERNAL_b2e4be6f_4_k_cu_8e0dc937_72854cuda3std6ranges3__45__cpo9iter_moveE
	.align		8
        /*0060*/ 	.dword	_ZN39_INTERNAL_b2e4be6f_4_k_cu_8e0dc937_72854cute7productE
	.align		8
        /*0068*/ 	.dword	_ZN39_INTERNAL_b2e4be6f_4_k_cu_8e0dc937_72854cute1_E
	.align		8
        /*0070*/ 	.dword	$str$25
	.align		8
        /*0078*/ 	.dword	$str$26
	.align		8
        /*0080*/ 	.dword	$str$27
	.align		8
        /*0088*/ 	.dword	$str$28


//--------------------- .text._ZN7cutlass13device_kernelINS_4gemm6kernel13GemmUniversalIN4cute5tupleIJiiiiEEENS1_10collective13CollectiveMmaINS1_35MainloopSm100TmaUmmaWarpSpecializedILi4ELi2ELi4ENS5_IJNS4_1CILi2EEENSA_ILi1EEESC_EEEEENS5_IJNSA_ILi64EEESF_SF_EEENS_6half_tENS5_IJlSC_lEEESH_SI_NS4_8TiledMMAINS4_8MMA_AtomIJNS4_20SM100_MMA_F16BF16_SSISH_SH_fLi64ELi64ELNS4_4UMMA5MajorE0ELSN_0ELNSM_7ScaleInE0ELSO_0EEEEEENS4_6LayoutINS5_IJSC_SC_SC_EEENS5_IJNSA_ILi0EEEST_ST_EEEEENS5_IJNS4_10UnderscoreESW_SW_EEEEENS4_13SM90_TMA_LOADENS4_14ComposedLayoutINS4_7SwizzleILi3ELi4ELi3EEENS4_18smem_ptr_flag_bitsILi16EEENSR_INS5_IJNSA_ILi8EEESF_EEENS5_IJSF_SC_EEEEEEEvNS4_8identityENS4_23SM90_TMA_LOAD_MULTICASTES19_vS1A_EENS_8epilogue10collective18CollectiveEpilogueINS1D_23Sm100TmaWarpSpecializedILi3ELi2ELi16ELb1ELb0EEEJSG_NS5_IJNSR_ISF_SC_EENSR_INSA_ILi32EEESC_EEEEESH_SI_SH_SI_NS1D_6fusion15FusionCallbacksIS1H_NS1M_17LinearCombinationISH_fSH_fLNS_15FloatRoundStyleE2EEESG_S1L_JEEENS4_5SM1004TMEM4LOAD26SM100_TMEM_LOAD_16dp256b4xESZ_NS10_INS11_ILi2ELi4ELi3EEES14_NSR_INS5_IJS15_S1J_EEENS5_IJS1J_SC_EEEEEEENS4_17SM75_U32x4_LDSM_NENS4_14SM90_TMA_STOREES20_NS4_17SM90_U32x4_STSM_NENS4_39AutoVectorizingCopyWithAssumedAlignmentILi128EEEEEEvvEEEEvNT_6ParamsE --------------------------
	.section	.text._ZN7cutlass13device_kernelINS_4gemm6kernel13GemmUniversalIN4cute5tupleIJiiiiEEENS1_10collective13CollectiveMmaINS1_35MainloopSm100TmaUmmaWarpSpecializedILi4ELi2ELi4ENS5_IJNS4_1CILi2EEENSA_ILi1EEESC_EEEEENS5_IJNSA_ILi64EEESF_SF_EEENS_6half_tENS5_IJlSC_lEEESH_SI_NS4_8TiledMMAINS4_8MMA_AtomIJNS4_20SM100_MMA_F16BF16_SSISH_SH_fLi64ELi64ELNS4_4UMMA5MajorE0ELSN_0ELNSM_7ScaleInE0ELSO_0EEEEEENS4_6LayoutINS5_IJSC_SC_SC_EEENS5_IJNSA_ILi0EEEST_ST_EEEEENS5_IJNS4_10UnderscoreESW_SW_EEEEENS4_13SM90_TMA_LOADENS4_14ComposedLayoutINS4_7SwizzleILi3ELi4ELi3EEENS4_18smem_ptr_flag_bitsILi16EEENSR_INS5_IJNSA_ILi8EEESF_EEENS5_IJSF_SC_EEEEEEEvNS4_8identityENS4_23SM90_TMA_LOAD_MULTICASTES19_vS1A_EENS_8epilogue10collective18CollectiveEpilogueINS1D_23Sm100TmaWarpSpecializedILi3ELi2ELi16ELb1ELb0EEEJSG_NS5_IJNSR_ISF_SC_EENSR_INSA_ILi32EEESC_EEEEESH_SI_SH_SI_NS1D_6fusion15FusionCallbacksIS1H_NS1M_17LinearCombinationISH_fSH_fLNS_15FloatRoundStyleE2EEESG_S1L_JEEENS4_5SM1004TMEM4LOAD26SM100_TMEM_LOAD_16dp256b4xESZ_NS10_INS11_ILi2ELi4ELi3EEES14_NSR_INS5_IJS15_S1J_EEENS5_IJS1J_SC_EEEEEEENS4_17SM75_U32x4_LDSM_NENS4_14SM90_TMA_STOREES20_NS4_17SM90_U32x4_STSM_NENS4_39AutoVectorizingCopyWithAssumedAlignmentILi128EEEEEEvvEEEEvNT_6ParamsE,"ax",@progbits
	.align	128
.text._ZN7cutlass13device_kernelINS_4gemm6kernel13GemmUniversalIN4cute5tupleIJiiiiEEENS1_10collective13CollectiveMmaINS1_35MainloopSm100TmaUmmaWarpSpecializedILi4ELi2ELi4ENS5_IJNS4_1CILi2EEENSA_ILi1EEESC_EEEEENS5_IJNSA_ILi64EEESF_SF_EEENS_6half_tENS5_IJlSC_lEEESH_SI_NS4_8TiledMMAINS4_8MMA_AtomIJNS4_20SM100_MMA_F16BF16_SSISH_SH_fLi64ELi64ELNS4_4UMMA5MajorE0ELSN_0ELNSM_7ScaleInE0ELSO_0EEEEEENS4_6LayoutINS5_IJSC_SC_SC_EEENS5_IJNSA_ILi0EEEST_ST_EEEEENS5_IJNS4_10UnderscoreESW_SW_EEEEENS4_13SM90_TMA_LOADENS4_14ComposedLayoutINS4_7SwizzleILi3ELi4ELi3EEENS4_18smem_ptr_flag_bitsILi16EEENSR_INS5_IJNSA_ILi8EEESF_EEENS5_IJSF_SC_EEEEEEEvNS4_8identityENS4_23SM90_TMA_LOAD_MULTICASTES19_vS1A_EENS_8epilogue10collective18CollectiveEpilogueINS1D_23Sm100TmaWarpSpecializedILi3ELi2ELi16ELb1ELb0EEEJSG_NS5_IJNSR_ISF_SC_EENSR_INSA_ILi32EEESC_EEEEESH_SI_SH_SI_NS1D_6fusion15FusionCallbacksIS1H_NS1M_17LinearCombinationISH_fSH_fLNS_15FloatRoundStyleE2EEESG_S1L_JEEENS4_5SM1004TMEM4LOAD26SM100_TMEM_LOAD_16dp256b4xESZ_NS10_INS11_ILi2ELi4ELi3EEES14_NSR_INS5_IJS15_S1J_EEENS5_IJS1J_SC_EEEEEEENS4_17SM75_U32x4_LDSM_NENS4_14SM90_TMA_STOREES20_NS4_17SM90_U32x4_STSM_NENS4_39AutoVectorizingCopyWithAssumedAlignmentILi128EEEEEEvvEEEEvNT_6ParamsE:
        .type           _ZN7cutlass13device_kernelINS_4gemm6kernel13GemmUniversalIN4cute5tupleIJiiiiEEENS1_10collective13CollectiveMmaINS1_35MainloopSm100TmaUmmaWarpSpecializedILi4ELi2ELi4ENS5_IJNS4_1CILi2EEENSA_ILi1EEESC_EEEEENS5_IJNSA_ILi64EEESF_SF_EEENS_6half_tENS5_IJlSC_lEEESH_SI_NS4_8TiledMMAINS4_8MMA_AtomIJNS4_20SM100_MMA_F16BF16_SSISH_SH_fLi64ELi64ELNS4_4UMMA5MajorE0ELSN_0ELNSM_7ScaleInE0ELSO_0EEEEEENS4_6LayoutINS5_IJSC_SC_SC_EEENS5_IJNSA_ILi0EEEST_ST_EEEEENS5_IJNS4_10UnderscoreESW_SW_EEEEENS4_13SM90_TMA_LOADENS4_14ComposedLayoutINS4_7SwizzleILi3ELi4ELi3EEENS4_18smem_ptr_flag_bitsILi16EEENSR_INS5_IJNSA_ILi8EEESF_EEENS5_IJSF_SC_EEEEEEEvNS4_8identityENS4_23SM90_TMA_LOAD_MULTICASTES19_vS1A_EENS_8epilogue10collective18CollectiveEpilogueINS1D_23Sm100TmaWarpSpecializedILi3ELi2ELi16ELb1ELb0EEEJSG_NS5_IJNSR_ISF_SC_EENSR_INSA_ILi32EEESC_EEEEESH_SI_SH_SI_NS1D_6fusion15FusionCallbacksIS1H_NS1M_17LinearCombinationISH_fSH_fLNS_15FloatRoundStyleE2EEESG_S1L_JEEENS4_5SM1004TMEM4LOAD26SM100_TMEM_LOAD_16dp256b4xESZ_NS10_INS11_ILi2ELi4ELi3EEES14_NSR_INS5_IJS15_S1J_EEENS5_IJS1J_SC_EEEEEEENS4_17SM75_U32x4_LDSM_NENS4_14SM90_TMA_STOREES20_NS4_17SM90_U32x4_STSM_NENS4_39AutoVectorizingCopyWithAssumedAlignmentILi128EEEEEEvvEEEEvNT_6ParamsE,@function
        .size           _ZN7cutlass13device_kernelINS_4gemm6kernel13GemmUniversalIN4cute5tupleIJiiiiEEENS1_10collective13CollectiveMmaINS1_35MainloopSm100TmaUmmaWarpSpecializedILi4ELi2ELi4ENS5_IJNS4_1CILi2EEENSA_ILi1EEESC_EEEEENS5_IJNSA_ILi64EEESF_SF_EEENS_6half_tENS5_IJlSC_lEEESH_SI_NS4_8TiledMMAINS4_8MMA_AtomIJNS4_20SM100_MMA_F16BF16_SSISH_SH_fLi64ELi64ELNS4_4UMMA5MajorE0ELSN_0ELNSM_7ScaleInE0ELSO_0EEEEEENS4_6LayoutINS5_IJSC_SC_SC_EEENS5_IJNSA_ILi0EEEST_ST_EEEEENS5_IJNS4_10UnderscoreESW_SW_EEEEENS4_13SM90_TMA_LOADENS4_14ComposedLayoutINS4_7SwizzleILi3ELi4ELi3EEENS4_18smem_ptr_flag_bitsILi16EEENSR_INS5_IJNSA_ILi8EEESF_EEENS5_IJSF_SC_EEEEEEEvNS4_8identityENS4_23SM90_TMA_LOAD_MULTICASTES19_vS1A_EENS_8epilogue10collective18CollectiveEpilogueINS1D_23Sm100TmaWarpSpecializedILi3ELi2ELi16ELb1ELb0EEEJSG_NS5_IJNSR_ISF_SC_EENSR_INSA_ILi32EEESC_EEEEESH_SI_SH_SI_NS1D_6fusion15FusionCallbacksIS1H_NS1M_17LinearCombinationISH_fSH_fLNS_15FloatRoundStyleE2EEESG_S1L_JEEENS4_5SM1004TMEM4LOAD26SM100_TMEM_LOAD_16dp256b4xESZ_NS10_INS11_ILi2ELi4ELi3EEES14_NSR_INS5_IJS15_S1J_EEENS5_IJS1J_SC_EEEEEEENS4_17SM75_U32x4_LDSM_NENS4_14SM90_TMA_STOREES20_NS4_17SM90_U32x4_STSM_NENS4_39AutoVectorizingCopyWithAssumedAlignmentILi128EEEEEEvvEEEEvNT_6ParamsE,(.L_x_161 - _ZN7cutlass13device_kernelINS_4gemm6kernel13GemmUniversalIN4cute5tupleIJiiiiEEENS1_10collective13CollectiveMmaINS1_35MainloopSm100TmaUmmaWarpSpecializedILi4ELi2ELi4ENS5_IJNS4_1CILi2EEENSA_ILi1EEESC_EEEEENS5_IJNSA_ILi64EEESF_SF_EEENS_6half_tENS5_IJlSC_lEEESH_SI_NS4_8TiledMMAINS4_8MMA_AtomIJNS4_20SM100_MMA_F16BF16_SSISH_SH_fLi64ELi64ELNS4_4UMMA5MajorE0ELSN_0ELNSM_7ScaleInE0ELSO_0EEEEEENS4_6LayoutINS5_IJSC_SC_SC_EEENS5_IJNSA_ILi0EEEST_ST_EEEEENS5_IJNS4_10UnderscoreESW_SW_EEEEENS4_13SM90_TMA_LOADENS4_14ComposedLayoutINS4_7SwizzleILi3ELi4ELi3EEENS4_18smem_ptr_flag_bitsILi16EEENSR_INS5_IJNSA_ILi8EEESF_EEENS5_IJSF_SC_EEEEEEEvNS4_8identityENS4_23SM90_TMA_LOAD_MULTICASTES19_vS1A_EENS_8epilogue10collective18CollectiveEpilogueINS1D_23Sm100TmaWarpSpecializedILi3ELi2ELi16ELb1ELb0EEEJSG_NS5_IJNSR_ISF_SC_EENSR_INSA_ILi32EEESC_EEEEESH_SI_SH_SI_NS1D_6fusion15FusionCallbacksIS1H_NS1M_17LinearCombinationISH_fSH_fLNS_15FloatRoundStyleE2EEESG_S1L_JEEENS4_5SM1004TMEM4LOAD26SM100_TMEM_LOAD_16dp256b4xESZ_NS10_INS11_ILi2ELi4ELi3EEES14_NSR_INS5_IJS15_S1J_EEENS5_IJS1J_SC_EEEEEEENS4_17SM75_U32x4_LDSM_NENS4_14SM90_TMA_STOREES20_NS4_17SM90_U32x4_STSM_NENS4_39AutoVectorizingCopyWithAssumedAlignmentILi128EEEEEEvvEEEEvNT_6ParamsE)
        .other          _ZN7cutlass13device_kernelINS_4gemm6kernel13GemmUniversalIN4cute5tupleIJiiiiEEENS1_10collective13CollectiveMmaINS1_35MainloopSm100TmaUmmaWarpSpecializedILi4ELi2ELi4ENS5_IJNS4_1CILi2EEENSA_ILi1EEESC_EEEEENS5_IJNSA_ILi64EEESF_SF_EEENS_6half_tENS5_IJlSC_lEEESH_SI_NS4_8TiledMMAINS4_8MMA_AtomIJNS4_20SM100_MMA_F16BF16_SSISH_SH_fLi64ELi64ELNS4_4UMMA5MajorE0ELSN_0ELNSM_7ScaleInE0ELSO_0EEEEEENS4_6LayoutINS5_IJSC_SC_SC_EEENS5_IJNSA_ILi0EEEST_ST_EEEEENS5_IJNS4_10UnderscoreESW_SW_EEEEENS4_13SM90_TMA_LOADENS4_14ComposedLayoutINS4_7SwizzleILi3ELi4ELi3EEENS4_18smem_ptr_flag_bitsILi16EEENSR_INS5_IJNSA_ILi8EEESF_EEENS5_IJSF_SC_EEEEEEEvNS4_8identityENS4_23SM90_TMA_LOAD_MULTICASTES19_vS1A_EENS_8epilogue10collective18CollectiveEpilogueINS1D_23Sm100TmaWarpSpecializedILi3ELi2ELi16ELb1ELb0EEEJSG_NS5_IJNSR_ISF_SC_EENSR_INSA_ILi32EEESC_EEEEESH_SI_SH_SI_NS1D_6fusion15FusionCallbacksIS1H_NS1M_17LinearCombinationISH_fSH_fLNS_15FloatRoundStyleE2EEESG_S1L_JEEENS4_5SM1004TMEM4LOAD26SM100_TMEM_LOAD_16dp256b4xESZ_NS10_INS11_ILi2ELi4ELi3EEES14_NSR_INS5_IJS15_S1J_EEENS5_IJS1J_SC_EEEEEEENS4_17SM75_U32x4_LDSM_NENS4_14SM90_TMA_STOREES20_NS4_17SM90_U32x4_STSM_NENS4_39AutoVectorizingCopyWithAssumedAlignmentILi128EEEEEEvvEEEEvNT_6ParamsE,@"STO_CUDA_ENTRY STV_DEFAULT"
_ZN7cutlass13device_kernelINS_4gemm6kernel13GemmUniversalIN4cute5tupleIJiiiiEEENS1_10collective13CollectiveMmaINS1_35MainloopSm100TmaUmmaWarpSpecializedILi4ELi2ELi4ENS5_IJNS4_1CILi2EEENSA_ILi1EEESC_EEEEENS5_IJNSA_ILi64EEESF_SF_EEENS_6half_tENS5_IJlSC_lEEESH_SI_NS4_8TiledMMAINS4_8MMA_AtomIJNS4_20SM100_MMA_F16BF16_SSISH_SH_fLi64ELi64ELNS4_4UMMA5MajorE0ELSN_0ELNSM_7ScaleInE0ELSO_0EEEEEENS4_6LayoutINS5_IJSC_SC_SC_EEENS5_IJNSA_ILi0EEEST_ST_EEEEENS5_IJNS4_10UnderscoreESW_SW_EEEEENS4_13SM90_TMA_LOADENS4_14ComposedLayoutINS4_7SwizzleILi3ELi4ELi3EEENS4_18smem_ptr_flag_bitsILi16EEENSR_INS5_IJNSA_ILi8EEESF_EEENS5_IJSF_SC_EEEEEEEvNS4_8identityENS4_23SM90_TMA_LOAD_MULTICASTES19_vS1A_EENS_8epilogue10collective18CollectiveEpilogueINS1D_23Sm100TmaWarpSpecializedILi3ELi2ELi16ELb1ELb0EEEJSG_NS5_IJNSR_ISF_SC_EENSR_INSA_ILi32EEESC_EEEEESH_SI_SH_SI_NS1D_6fusion15FusionCallbacksIS1H_NS1M_17LinearCombinationISH_fSH_fLNS_15FloatRoundStyleE2EEESG_S1L_JEEENS4_5SM1004TMEM4LOAD26SM100_TMEM_LOAD_16dp256b4xESZ_NS10_INS11_ILi2ELi4ELi3EEES14_NSR_INS5_IJS15_S1J_EEENS5_IJS1J_SC_EEEEEEENS4_17SM75_U32x4_LDSM_NENS4_14SM90_TMA_STOREES20_NS4_17SM90_U32x4_STSM_NENS4_39AutoVectorizingCopyWithAssumedAlignmentILi128EEEEEEvvEEEEvNT_6ParamsE:
[----:B------:R-:W1:Y:S01]  /*0000*/  LDC R1, c[0x0][0x37c] ;  /* 0x0000df00ff017b82 */ /* 0x000e620000000800 */
[----:B------:R-:W2:Y:S01]  /*0010*/  S2R R55, SR_TID.X ;  /* 0x0000000000377919 */ /* 0x000ea20000002100 */
[----:B------:R-:W3:Y:S01]  /*0020*/  LDCU.64 UR8, c[0x0][0x890] ;  /* 0x00011200ff0877ac */ /* 0x000ee20008000a00 */
[----:B------:R-:W-:Y:S02]  /*0030*/  PRMT R45, RZ, 0x7610, R45 ;  /* 0x00007610ff2d7816 */ /* 0x000fe4000000002d */
[----:B------:R-:W-:Y:S01]  /*0040*/  ELECT P3, URZ, PT ;  /* 0x0000000000ff782f */ /* 0x000fe20003860000 */
[----:B---3--:R-:W-:-:S04]  /*0050*/  UISETP.NE.U32.AND UP0, UPT, UR8, URZ, UPT ;  /* 0x000000ff0800728c */ /* 0x008fc8000bf05070 */
[----:B------:R-:W-:Y:S01]  /*0060*/  UISETP.NE.AND.EX UP0, UPT, UR9, URZ, UPT, UP0 ;  /* 0x000000ff0900728c */ /* 0x000fe2000bf05300 */
[----:B--2---:R-:W-:-:S05]  /*0070*/  SHF.R.U32.HI R46, RZ, 0x5, R55 ;  /* 0x00000005ff2e7819 */ /* 0x004fca0000011637 */
[----:B------:R-:W2:Y:S02]  /*0080*/  SHFL.IDX PT, R0, R46, RZ, 0x1f ;  /* 0x00001fff2e007589 */ /* 0x000ea400000e0000 */
[----:B--2---:R-:W-:Y:S01]  /*0090*/  R2UR UR18, R0 ;  /* 0x00000000001272ca */ /* 0x004fe200000e0000 */
[----:B-1----:R-:W-:-:S14]  /*00a0*/  BRA.U UP0, `(.L_x_0) ;  /* 0x0000000100307547 */ /* 0x002fdc000b800000 */
[----:B------:R-:W1:Y:S02]  /*00b0*/  LDCU.64 UR4, c[0x0][0x888] ;  /* 0x00011100ff0477ac */ /* 0x000e640008000a00 */
[----:B-1----:R-:W-:-:S04]  /*00c0*/  UISETP.NE.U32.AND UP0, UPT, UR4, URZ, UPT ;  /* 0x000000ff0400728c */ /* 0x002fc8000bf05070 */
[----:B------:R-:W-:-:S09]  /*00d0*/  UISETP.NE.AND.EX UP0, UPT, UR5, URZ, UPT, UP0 ;  /* 0x000000ff0500728c */ /* 0x000fd2000bf05300 */
[----:B------:R-:W-:Y:S05]  /*00e0*/  BRA.U !UP0, `(.L_x_1) ;  /* 0x0000000108147547 */ /* 0x000fea000b800000 */
[----:B------:R-:W1:Y:S01]  /*00f0*/  LDC.64 R26, c[0x0][0x888] ;  /* 0x00022200ff1a7b82 */ /* 0x000e620000000a00 */
[----:B------:R-:W1:Y:S02]  /*0100*/  LDCU.64 UR4, c[0x0][0x358] ;  /* 0x00006b00ff0477ac */ /* 0x000e640008000a00 */
[----:B-1----:R1:W5:Y:S01]  /*0110*/  LDG.E R26, desc[UR4][R26.64] ;  /* 0x000000041a1a7981 */ /* 0x002362000c1e1900 */
[----:B------:R-:W-:Y:S01]  /*0120*/  HFMA2 R45, -RZ, RZ, 0, 5.9604644775390625e-08 ;  /* 0x00000001ff2d7431 */ /* 0x000fe200000001ff */
[----:B------:R-:W-:Y:S05]  /*0130*/  BRA `(.L_x_0) ;  /* 0x00000000000c7947 */ /* 0x000fea0003800000 */
.L_x_1:
[----:B------:R-:W1:Y:S01]  /*0140*/  LDCU UR4, c[0x0][0x880] ;  /* 0x00011000ff0477ac */ /* 0x000e620008000800 */
[----:B------:R-:W-:Y:S01]  /*0150*/  HFMA2 R45, -RZ, RZ, 0, 5.9604644775390625e-08 ;  /* 0x00000001ff2d7431 */ /* 0x000fe200000001ff */
[----:B-1----:R-:W-:-:S07]  /*0160*/  MOV R26, UR4 ;  /* 0x00000004001a7c02 */ /* 0x002fce0008000f00 */
.L_x_0:
[----:B------:R-:W2:Y:S02]  /*0170*/  LDCU.64 UR4, c[0x0][0x8b0] ;  /* 0x00011600ff0477ac */ /* 0x000ea40008000a00 */
[----:B--2---:R-:W-:-:S04]  /*0180*/  UISETP.NE.U32.AND UP0, UPT, UR4, URZ, UPT ;  /* 0x000000ff0400728c */ /* 0x004fc8000bf05070 */
[----:B------:R-:W-:-:S09]  /*0190*/  UISETP.NE.AND.EX UP0, UPT, UR5, URZ, UPT, UP0 ;  /* 0x000000ff0500728c */ /* 0x000fd2000bf05300 */
[----:B------:R-:W-:Y:S05]  /*01a0*/  BRA.U UP0, `(.L_x_2) ;  /* 0x0000000100287547 */ /* 0x000fea000b800000 */
[----:B------:R-:W2:Y:S02]  /*01b0*/  LDCU.64 UR4, c[0x0][0x8a8] ;  /* 0x00011500ff0477ac */ /* 0x000ea40008000a00 */
[----:B--2---:R-:W-:-:S04]  /*01c0*/  UISETP.NE.U32.AND UP0, UPT, UR4, URZ, UPT ;  /* 0x000000ff0400728c */ /* 0x004fc8000bf05070 */
[----:B------:R-:W-:-:S09]  /*01d0*/  UISETP.NE.AND.EX UP0, UPT, UR5, URZ, UPT, UP0 ;  /* 0x000000ff0500728c */ /* 0x000fd2000bf05300 */
[----:B------:R-:W-:Y:S05]  /*01e0*/  BRA.U !UP0, `(.L_x_3) ;  /* 0x0000000108107547 */ /* 0x000fea000b800000 */
[----:B------:R-:W2:Y:S01]  /*01f0*/  LDC.64 R24, c[0x0][0x8a8] ;  /* 0x00022a00ff187b82 */ /* 0x000ea20000000a00 */
[----:B------:R-:W2:Y:S02]  /*0200*/  LDCU.64 UR4, c[0x0][0x358] ;  /* 0x00006b00ff0477ac */ /* 0x000ea40008000a00 */
[----:B--2---:R2:W5:Y:S01]  /*0210*/  LDG.E R24, desc[UR4][R24.64] ;  /* 0x0000000418187981 */ /* 0x004562000c1e1900 */
[----:B------:R-:W-:Y:S05]  /*0220*/  BRA `(.L_x_2) ;  /* 0x0000000000087947 */ /* 0x000fea0003800000 */
.L_x_3:
[----:B------:R-:W2:Y:S02]  /*0230*/  LDCU UR4, c[0x0][0x8a0] ;  /* 0x00011400ff0477ac */ /* 0x000ea40008000800 */
[----:B--2---:R-:W-:Y:S02]  /*0240*/  MOV R24, UR4 ;  /* 0x0000000400187c02 */ /* 0x004fe40008000f00 */
.L_x_2:
[----:B------:R-:W-:Y:S01]  /*0250*/  IMAD.U32 R0, RZ, RZ, UR18 ;  /* 0x00000012ff007e24 */ /* 0x000fe2000f8e00ff */
[----:B------:R-:W-:Y:S04]  /*0260*/  BSSY.RECONVERGENT B0, `(.L_x_4) ;  /* 0x000000c000007945 */ /* 0x000fe80003800200 */
[C---:B------:R-:W-:Y:S02]  /*0270*/  ISETP.NE.OR P1, PT, R0.reuse, 0x1, !P3 ;  /* 0x000000010000780c */ /* 0x040fe40005f25670 */
[----:B------:R-:W-:-:S11]  /*0280*/  ISETP.NE.OR P0, PT, R0, 0x3, !P3 ;  /* 0x000000030000780c */ /* 0x000fd60005f05670 */
[----:B------:R-:W-:Y:S05]  /*0290*/  @P1 BRA `(.L_x_5) ;  /* 0x0000000000201947 */ /* 0x000fea0003800000 */
[----:B------:R-:W3:Y:S02]  /*02a0*/  LDCU.64 UR4, c[0x0][0x348] ;  /* 0x00006900ff0477ac */ /* 0x000ee40008000a00 */
[----:B---3--:R-:W-:Y:S02]  /*02b0*/  UIADD3 UR6, UP1, UPT, UR4, 0x80, URZ ;  /* 0x0000008004067890 */ /* 0x008fe4000ff3e0ff */
[----:B------:R-:W-:Y:S02]  /*02c0*/  UIADD3 UR4, UP0, UPT, UR4, 0x180, URZ ;  /* 0x0000018004047890 */ /* 0x000fe4000ff1e0ff */
[----:B------:R-:W-:Y:S02]  /*02d0*/  UIADD3.X UR7, UPT, UPT, URZ, UR5, URZ, UP1, !UPT ;  /* 0x00000005ff077290 */ /* 0x000fe40008ffe4ff */
[----:B------:R-:W-:-:S07]  /*02e0*/  UIADD3.X UR5, UPT, UPT, URZ, UR5, URZ, UP0, !UPT ;  /* 0x00000005ff057290 */ /* 0x000fce00087fe4ff */
[----:B------:R3:W-:Y:S02]  /*02f0*/  UTMACCTL.PF [UR6] ;  /* 0x00000000060079b9 */ /* 0x0007e40008040000 */
[----:B------:R3:W-:Y:S02]  /*0300*/  UTMACCTL.PF [UR4] ;  /* 0x00000000040079b9 */ /* 0x0007e40008040000 */
[----:B---3--:R-:W-:Y:S01]  /*0310*/  NOP ;  /* 0x0000000000007918 */ /* 0x008fe20000000000 */
.L_x_5:
[----:B------:R-:W-:Y:S05]  /*0320*/  BSYNC.RECONVERGENT B0 ;  /* 0x0000000000007941 */ /* 0x000fea0003800200 */
.L_x_4:
[----:B------:R-:W-:Y:S04]  /*0330*/  BSSY.RECONVERGENT B0, `(.L_x_6) ;  /* 0x000000a000007945 */ /* 0x000fe80003800200 */
        /* <DEDUP_REMOVED lines=9> */
.L_x_7:
[----:B------:R-:W-:Y:S05]  /*03d0*/  BSYNC.RECONVERGENT B0 ;  /* 0x0000000000007941 */ /* 0x000fea0003800200 */
.L_x_6:
[----:B------:R-:W3:Y:S01]  /*03e0*/  LDCU.64 UR4, c[0x0][0x888] ;  /* 0x00011100ff0477ac */ /* 0x000ee20008000a00 */
[----:B------:R-:W-:Y:S02]  /*03f0*/  UISETP.EQ.U32.AND UP2, UPT, UR8, URZ, UPT ;  /* 0x000000ff0800728c */ /* 0x000fe4000bf42070 */
[----:B------:R-:W-:Y:S02]  /*0400*/  UPLOP3.LUT UP3, UPT, UPT, UPT, UPT, 0x80, 0x8 ;  /* 0x000000000008789c */ /* 0x000fe40003f6f070 */
[----:B---3--:R-:W-:-:S04]  /*0410*/  UISETP.NE.U32.AND UP0, UPT, UR4, URZ, UPT ;  /* 0x000000ff0400728c */ /* 0x008fc8000bf05070 */
[----:B------:R-:W-:-:S04]  /*0420*/  UISETP.NE.AND.EX UP1, UPT, UR5, URZ, UPT, UP0 ;  /* 0x000000ff0500728c */ /* 0x000fc8000bf25300 */
[----:B------:R-:W-:-:S04]  /*0430*/  UISETP.EQ.OR.EX UP4, UPT, UR9, URZ, !UP1, UP2 ;  /* 0x000000ff0900728c */ /* 0x000fc8000cf82720 */
[----:B------:R-:W-:-:S06]  /*0440*/  UP2UR UR4, UPR, URZ, 0x10 ;  /* 0x00000010ff047883 */ /* 0x000fcc0008000000 */
[----:B------:R-:W-:Y:S01]  /*0450*/  MOV R49, UR4 ;  /* 0x0000000400317c02 */ /* 0x000fe20008000f00 */
[----:B------:R-:W-:Y:S06]  /*0460*/  BRA.U !UP4, `(.L_x_8) ;  /* 0x000000010c207547 */ /* 0x000fec000b800000 */
[----:B------:R-:W-:Y:S01]  /*0470*/  UISETP.NE.U32.AND UP2, UPT, UR8, URZ, UPT ;  /* 0x000000ff0800728c */ /* 0x000fe2000bf45070 */
[----:B-----5:R-:W-:Y:S01]  /*0480*/  FSETP.NEU.AND P0, PT, R26, RZ, PT ;  /* 0x000000ff1a00720b */ /* 0x020fe20003f0d000 */
[----:B------:R-:W-:Y:S02]  /*0490*/  USEL UR4, URZ, 0xffffffff, UP1 ;  /* 0xffffffffff047887 */ /* 0x000fe40008800000 */
[----:B------:R-:W-:-:S10]  /*04a0*/  UISETP.NE.AND.EX UP2, UPT, UR9, URZ, UPT, UP2 ;  /* 0x000000ff0900728c */ /* 0x000fd4000bf45320 */
[----:B------:R-:W-:Y:S01]  /*04b0*/  VOTEU.ANY UP0, P0 ;  /* 0x0000000000ff7886 */ /* 0x000fe20000000100 */
[----:B------:R-:W-:-:S04]  /*04c0*/  @!UP2 USEL UR4, URZ, 0xffffffff, UP0 ;  /* 0xffffffffff04a887 */ /* 0x000fc80008000000 */
[----:B------:R-:W-:-:S04]  /*04d0*/  ULOP3.LUT UR4, UR4, 0x1, URZ, 0xc0, !UPT ;  /* 0x0000000104047892 */ /* 0x000fc8000f8ec0ff */
[----:B------:R-:W-:-:S11]  /*04e0*/  UISETP.NE.U32.AND UP3, UPT, UR4, 0x1, UPT ;  /* 0x000000010400788c */ /* 0x000fd6000bf65070 */
.L_x_8:
[----:B------:R-:W3:Y:S01]  /*04f0*/  SHFL.IDX PT, R2, R46, RZ, 0x1f ;  /* 0x00001fff2e027589 */ /* 0x000ee200000e0000 */
[----:B------:R-:W-:Y:S01]  /*0500*/  UISETP.NE.AND UP5, UPT, UR18, 0x2, UPT ;  /* 0x000000021200788c */ /* 0x000fe2000bfa5270 */
[----:B---3--:R-:W-:-:S13]  /*0510*/  ISETP.NE.AND P0, PT, R2, RZ, PT ;  /* 0x000000ff0200720c */ /* 0x008fda0003f05270 */
[----:B------:R-:W-:Y:S05]  /*0520*/  @P0 BRA `(.L_x_9) ;  /* 0x0000000000580947 */ /* 0x000fea0003800000 */
[----:B------:R-:W3:Y:S01]  /*0530*/  S2UR UR4, SR_CgaCtaId ;  /* 0x00000000000479c3 */ /* 0x000ee20000008800 */
[----:B------:R-:W-:Y:S01]  /*0540*/  UMOV UR5, 0x400 ;  /* 0x0000040000057882 */ /* 0x000fe20000000000 */
[----:B------:R-:W-:Y:S01]  /*0550*/  UMOV UR8, 0x1 ;  /* 0x0000000100087882 */ /* 0x000fe20000000000 */
[----:B------:R-:W-:Y:S01]  /*0560*/  UMOV UR6, 0x2 ;  /* 0x0000000200067882 */ /* 0x000fe20000000000 */
[----:B------:R-:W-:-:S04]  /*0570*/  UIADD3 UR8, UPT, UPT, -UR8, 0x100000, URZ ;  /* 0x0010000008087890 */ /* 0x000fc8000fffe1ff */
[----:B------:R-:W-:Y:S02]  /*0580*/  USHF.L.U32 UR9, UR8, 0xb, URZ ;  /* 0x0000000b08097899 */ /* 0x000fe400080006ff */
[----:B------:R-:W-:Y:S02]  /*0590*/  USHF.L.U32 UR8, UR8, 0x1, URZ ;  /* 0x0000000108087899 */ /* 0x000fe400080006ff */
[----:B------:R-:W-:-:S04]  /*05a0*/  UIADD3 UR6, UPT, UPT, -UR6, 0x100000, URZ ;  /* 0x0010000006067890 */ /* 0x000fc8000fffe1ff */
[----:B------:R-:W-:Y:S02]  /*05b0*/  USHF.L.U32 UR7, UR6, 0xb, URZ ;  /* 0x0000000b06077899 */ /* 0x000fe400080006ff */
[----:B------:R-:W-:Y:S01]  /*05c0*/  USHF.L.U32 UR6, UR6, 0x1, URZ ;  /* 0x0000000106067899 */ /* 0x000fe200080006ff */
[----:B------:R-:W-:Y:S01]  /*05d0*/  ELECT P0, URZ, PT ;  /* 0x0000000000ff782f */ /* 0x000fe20003800000 */
[----:B---3--:R-:W-:Y:S01]  /*05e0*/  ULEA UR4, UR4, UR5, 0x18 ;  /* 0x0000000504047291 */ /* 0x008fe2000f8ec0ff */
[----:B------:R-:W3:Y:S11]  /*05f0*/  FENCE.VIEW.ASYNC.S ;  /* 0x00000000000073c6 */ /* 0x000ef60000000000 */
[----:B---3--:R3:W4:Y:S01]  /*0600*/  SYNCS.EXCH.64 URZ, [UR4], UR8 ;  /* 0x0000000804ff75b2 */ /* 0x0087220008000100 */
[----:B------:R3:W1:Y:S01]  /*0610*/  SYNCS.EXCH.64 URZ, [UR4+0x20], UR6 ;  /* 0x0000200604ff75b2 */ /* 0x0006620008000100 */
[----:B------:R3:W1:Y:S01]  /*0620*/  SYNCS.EXCH.64 URZ, [UR4+0x8], UR8 ;  /* 0x0000080804ff75b2 */ /* 0x0006620008000100 */
[----:B------:R3:W1:Y:S01]  /*0630*/  SYNCS.EXCH.64 URZ, [UR4+0x28], UR6 ;  /* 0x0000280604ff75b2 */ /* 0x0006620008000100 */
[----:B------:R3:W1:Y:S01]  /*0640*/  SYNCS.EXCH.64 URZ, [UR4+0x10], UR8 ;  /* 0x0000100804ff75b2 */ /* 0x0006620008000100 */
[----:B------:R3:W1:Y:S01]  /*0650*/  SYNCS.EXCH.64 URZ, [UR4+0x30], UR6 ;  /* 0x0000300604ff75b2 */ /* 0x0006620008000100 */
[----:B------:R3:W1:Y:S01]  /*0660*/  SYNCS.EXCH.64 URZ, [UR4+0x18], UR8 ;  /* 0x0000180804ff75b2 */ /* 0x0006620008000100 */
[----:B------:R3:W1:Y:S01]  /*0670*/  SYNCS.EXCH.64 URZ, [UR4+0x38], UR6 ;  /* 0x0000380604ff75b2 */ /* 0x0006620008000100 */
[----:B------:R-:W-:Y:S01]  /*0680*/  NOP ;  /* 0x0000000000007918 */ /* 0x000fe20000000000 */
.L_x_9:
[----:B------:R-:W2:Y:S01]  /*0690*/  SHFL.IDX PT, R2, R46, RZ, 0x1f ;  /* 0x00001fff2e027589 */ /* 0x000ea200000e0000 */
[----:B------:R-:W-:Y:S01]  /*06a0*/  NOP ;  /* 0x0000000000007918 */ /* 0x000fe20000000000 */
[----:B--2---:R-:W-:-:S13]  /*06b0*/  ISETP.NE.AND P0, PT, R2, 0x1, PT ;  /* 0x000000010200780c */ /* 0x004fda0003f05270 */
[----:B------:R-:W-:Y:S05]  /*06c0*/  @P0 BRA `(.L_x_10) ;  /* 0x0000000000500947 */ /* 0x000fea0003800000 */
[----:B---3--:R-:W2:Y:S01]  /*06d0*/  S2UR UR4, SR_CgaCtaId ;  /* 0x00000000000479c3 */ /* 0x008ea20000008800 */
        /* <DEDUP_REMOVED lines=10> */
[----:B--2---:R-:W-:Y:S01]  /*0780*/  ULEA UR4, UR4, UR5, 0x18 ;  /* 0x0000000504047291 */ /* 0x004fe2000f8ec0ff */
[----:B------:R-:W2:Y:S11]  /*0790*/  FENCE.VIEW.ASYNC.S ;  /* 0x00000000000073c6 */ /* 0x000eb60000000000 */
[----:B--2---:R2:W3:Y:S01]  /*07a0*/  SYNCS.EXCH.64 URZ, [UR4+0x40], UR8 ;  /* 0x0000400804ff75b2 */ /* 0x0044e20008000100 */
[----:B------:R2:W1:Y:S01]  /*07b0*/  SYNCS.EXCH.64 URZ, [UR4+0x58], UR6 ;  /* 0x0000580604ff75b2 */ /* 0x0004620008000100 */
[----:B------:R2:W1:Y:S01]  /*07c0*/  SYNCS.EXCH.64 URZ, [UR4+0x48], UR8 ;  /* 0x0000480804ff75b2 */ /* 0x0004620008000100 */
[----:B------:R2:W1:Y:S01]  /*07d0*/  SYNCS.EXCH.64 URZ, [UR4+0x60], UR6 ;  /* 0x0000600604ff75b2 */ /* 0x0004620008000100 */
[----:B------:R2:W1:Y:S01]  /*07e0*/  SYNCS.EXCH.64 URZ, [UR4+0x50], UR8 ;  /* 0x0000500804ff75b2 */ /* 0x0004620008000100 */
[----:B------:R2:W1:Y:S01]  /*07f0*/  SYNCS.EXCH.64 URZ, [UR4+0x68], UR6 ;  /* 0x0000680604ff75b2 */ /* 0x0004620008000100 */
[----:B------:R-:W-:Y:S01]  /*0800*/  NOP ;  /* 0x0000000000007918 */ /* 0x000fe20000000000 */
.L_x_10:
[----:B------:R-:W4:Y:S01]  /*0810*/  SHFL.IDX PT, R2, R46, RZ, 0x1f ;  /* 0x00001fff2e027589 */ /* 0x000f2200000e0000 */
[----:B------:R-:W-:Y:S01]  /*0820*/  NOP ;  /* 0x0000000000007918 */ /* 0x000fe20000000000 */
[----:B----4-:R-:W-:-:S13]  /*0830*/  ISETP.NE.AND P0, PT, R2, 0x3, PT ;  /* 0x000000030200780c */ /* 0x010fda0003f05270 */
[----:B------:R-:W-:Y:S05]  /*0840*/  @P0 BRA `(.L_x_11) ;  /* 0x0000000000300947 */ /* 0x000fea0003800000 */
[----:B--23--:R-:W2:Y:S01]  /*0850*/  S2UR UR4, SR_CgaCtaId ;  /* 0x00000000000479c3 */ /* 0x00cea20000008800 */
[----:B------:R-:W-:Y:S01]  /*0860*/  UMOV UR6, 0x400 ;  /* 0x0000040000067882 */ /* 0x000fe20000000000 */
[----:B------:R-:W-:Y:S01]  /*0870*/  UMOV UR5, 0x20 ;  /* 0x0000002000057882 */ /* 0x000fe20000000000 */
[----:B------:R-:W-:Y:S01]  /*0880*/  ELECT P0, URZ, PT ;  /* 0x0000000000ff782f */ /* 0x000fe20003800000 */
[----:B--2---:R-:W-:Y:S02]  /*0890*/  ULEA UR6, UR4, UR6, 0x18 ;  /* 0x0000000604067291 */ /* 0x004fe4000f8ec0ff */
[----:B------:R-:W-:-:S04]  /*08a0*/  UIADD3 UR4, UPT, UPT, -UR5, 0x100000, URZ ;  /* 0x0010000005047890 */ /* 0x000fc8000fffe1ff */
[----:B------:R-:W-:Y:S02]  /*08b0*/  USHF.L.U32 UR5, UR4, 0xb, URZ ;  /* 0x0000000b04057899 */ /* 0x000fe400080006ff */
[----:B------:R-:W-:Y:S01]  /*08c0*/  USHF.L.U32 UR4, UR4, 0x1, URZ ;  /* 0x0000000104047899 */ /* 0x000fe200080006ff */
[----:B------:R-:W2:Y:S11]  /*08d0*/  FENCE.VIEW.ASYNC.S ;  /* 0x00000000000073c6 */ /* 0x000eb60000000000 */
[----:B--2---:R4:W2:Y:S01]  /*08e0*/  SYNCS.EXCH.64 URZ, [UR6+0x70], UR4 ;  /* 0x0000700406ff75b2 */ /* 0x0048a20008000100 */
[----:B------:R4:W3:Y:S02]  /*08f0*/  SYNCS.EXCH.64 URZ, [UR6+0x78], UR4 ;  /* 0x0000780406ff75b2 */ /* 0x0008e40008000100 */
[----:B----4-:R-:W-:Y:S01]  /*0900*/  NOP ;  /* 0x0000000000007918 */ /* 0x010fe20000000000 */
.L_x_11:
[----:B------:R-:W4:Y:S01]  /*0910*/  SHFL.IDX PT, R2, R46, RZ, 0x1f ;  /* 0x00001fff2e027589 */ /* 0x000f2200000e0000 */
[----:B------:R-:W-:Y:S01]  /*0920*/  NOP ;  /* 0x0000000000007918 */ /* 0x000fe20000000000 */
[----:B----4-:R-:W-:-:S13]  /*0930*/  ISETP.NE.AND P0, PT, R2, 0x4, PT ;  /* 0x000000040200780c */ /* 0x010fda0003f05270 */
[----:B------:R-:W-:Y:S05]  /*0940*/  @P0 BRA `(.L_x_12) ;  /* 0x00000000004c0947 */ /* 0x000fea0003800000 */
[----:B--23--:R-:W2:Y:S01]  /*0950*/  S2UR UR6, SR_CgaCtaId ;  /* 0x00000000000679c3 */ /* 0x00cea20000008800 */
[----:B------:R-:W-:Y:S01]  /*0960*/  UMOV UR4, 0x1e0 ;  /* 0x000001e000047882 */ /* 0x000fe20000000000 */
[----:B------:R-:W-:Y:S01]  /*0970*/  UMOV UR5, 0x400 ;  /* 0x0000040000057882 */ /* 0x000fe20000000000 */
[----:B------:R-:W-:Y:S01]  /*0980*/  USEL UR4, UR4, 0x1a0, UP3 ;  /* 0x000001a004047887 */ /* 0x000fe20009800000 */
[----:B------:R-:W-:Y:S01]  /*0990*/  UMOV UR8, 0x1 ;  /* 0x0000000100087882 */ /* 0x000fe20000000000 */
[----:B------:R-:W-:Y:S01]  /*09a0*/  ELECT P0, URZ, PT ;  /* 0x0000000000ff782f */ /* 0x000fe20003800000 */
[----:B------:R-:W-:-:S04]  /*09b0*/  UIADD3 UR8, UPT, UPT, -UR8, 0x100000, URZ ;  /* 0x0010000008087890 */ /* 0x000fc8000fffe1ff */
[----:B------:R-:W-:Y:S02]  /*09c0*/  USHF.L.U32 UR9, UR8, 0xb, URZ ;  /* 0x0000000b08097899 */ /* 0x000fe400080006ff */
[----:B------:R-:W-:Y:S02]  /*09d0*/  USHF.L.U32 UR8, UR8, 0x1, URZ ;  /* 0x0000000108087899 */ /* 0x000fe400080006ff */
[----:B--2---:R-:W-:Y:S02]  /*09e0*/  ULEA UR6, UR6, UR5, 0x18 ;  /* 0x0000000506067291 */ /* 0x004fe4000f8ec0ff */
[----:B------:R-:W-:-:S04]  /*09f0*/  UIADD3 UR4, UPT, UPT, -UR4, 0x100000, URZ ;  /* 0x0010000004047890 */ /* 0x000fc8000fffe1ff */
[----:B------:R-:W-:Y:S02]  /*0a00*/  USHF.L.U32 UR5, UR4, 0xb, URZ ;  /* 0x0000000b04057899 */ /* 0x000fe400080006ff */
[----:B------:R-:W-:Y:S01]  /*0a10*/  USHF.L.U32 UR4, UR4, 0x1, URZ ;  /* 0x0000000104047899 */ /* 0x000fe200080006ff */
[----:B------:R-:W2:Y:S03]  /*0a20*/  FENCE.VIEW.ASYNC.S ;  /* 0x00000000000073c6 */ /* 0x000ea60000000000 */
[----:B--2---:R4:W2:Y:S08]  /*0a30*/  SYNCS.EXCH.64 URZ, [UR6+0x80], UR8 ;  /* 0x0000800806ff75b2 */ /* 0x0048b00008000100 */
[----:B------:R4:W3:Y:S01]  /*0a40*/  SYNCS.EXCH.64 URZ, [UR6+0x90], UR4 ;  /* 0x0000900406ff75b2 */ /* 0x0008e20008000100 */
[----:B------:R4:W1:Y:S01]  /*0a50*/  SYNCS.EXCH.64 URZ, [UR6+0x88], UR8 ;  /* 0x0000880806ff75b2 */ /* 0x0008620008000100 */
[----:B------:R4:W1:Y:S02]  /*0a60*/  SYNCS.EXCH.64 URZ, [UR6+0x98], UR4 ;  /* 0x0000980406ff75b2 */ /* 0x0008640008000100 */
[----:B----4-:R-:W-:Y:S01]  /*0a70*/  NOP ;  /* 0x0000000000007918 */ /* 0x010fe20000000000 */
.L_x_12:
[----:B------:R-:W4:Y:S01]  /*0a80*/  SHFL.IDX PT, R2, R46, RZ, 0x1f ;  /* 0x00001fff2e027589 */ /* 0x000f2200000e0000 */
[----:B------:R-:W-:Y:S01]  /*0a90*/  NOP ;  /* 0x0000000000007918 */ /* 0x000fe20000000000 */
[----:B----4-:R-:W-:-:S13]  /*0aa0*/  ISETP.NE.AND P0, PT, R2, 0x5, PT ;  /* 0x000000050200780c */ /* 0x010fda0003f05270 */
[----:B------:R-:W-:Y:S05]  /*0ab0*/  @P0 BRA `(.L_x_13) ;  /* 0x0000000000580947 */ /* 0x000fea0003800000 */
[----:B--23--:R-:W2:Y:S01]  /*0ac0*/  S2UR UR4, SR_CgaCtaId ;  /* 0x00000000000479c3 */ /* 0x00cea20000008800 */
        /* <DEDUP_REMOVED lines=12> */
[----:B--2---:R4:W2:Y:S01]  /*0b90*/  SYNCS.EXCH.64 URZ, [UR4+0xa0], UR8 ;  /* 0x0000a00804ff75b2 */ /* 0x0048a20008000100 */
[----:B------:R4:W3:Y:S01]  /*0ba0*/  SYNCS.EXCH.64 URZ, [UR4+0xc0], UR6 ;  /* 0x0000c00604ff75b2 */ /* 0x0008e20008000100 */
[----:B------:R4:W1:Y:S01]  /*0bb0*/  SYNCS.EXCH.64 URZ, [UR4+0xa8], UR8 ;  /* 0x0000a80804ff75b2 */ /* 0x0008620008000100 */
[----:B------:R4:W1:Y:S01]  /*0bc0*/  SYNCS.EXCH.64 URZ, [UR4+0xc8], UR6 ;  /* 0x0000c80604ff75b2 */ /* 0x0008620008000100 */
[----:B------:R4:W1:Y:S01]  /*0bd0*/  SYNCS.EXCH.64 URZ, [UR4+0xb0], UR8 ;  /* 0x0000b00804ff75b2 */ /* 0x0008620008000100 */
[----:B------:R4:W1:Y:S01]  /*0be0*/  SYNCS.EXCH.64 URZ, [UR4+0xd0], UR6 ;  /* 0x0000d00604ff75b2 */ /* 0x0008620008000100 */
[----:B------:R4:W1:Y:S01]  /*0bf0*/  SYNCS.EXCH.64 URZ, [UR4+0xb8], UR8 ;  /* 0x0000b80804ff75b2 */ /* 0x0008620008000100 */
[----:B------:R4:W1:Y:S02]  /*0c00*/  SYNCS.EXCH.64 URZ, [UR4+0xd8], UR6 ;  /* 0x0000d80604ff75b2 */ /* 0x0008640008000100 */
[----:B----4-:R-:W-:Y:S01]  /*0c10*/  NOP ;  /* 0x0000000000007918 */ /* 0x010fe20000000000 */
.L_x_13:
[----:B------:R-:W4:Y:S01]  /*0c20*/  SHFL.IDX PT, R2, R46, RZ, 0x1f ;  /* 0x00001fff2e027589 */ /* 0x000f2200000e0000 */
[----:B------:R-:W1:Y:S01]  /*0c30*/  S2UR UR54, SR_CgaCtaId ;  /* 0x00000000003679c3 */ /* 0x000e620000008800 */
[----:B------:R-:W-:Y:S01]  /*0c40*/  NOP ;  /* 0x0000000000007918 */ /* 0x000fe20000000000 */
[----:B----4-:R-:W-:-:S13]  /*0c50*/  ISETP.NE.AND P0, PT, R2, 0x3, PT ;  /* 0x000000030200780c */ /* 0x010fda0003f05270 */
[----:B-1----:R-:W-:Y:S05]  /*0c60*/  @P0 BRA `(.L_x_14) ;  /* 0x0000000000340947 */ /* 0x002fea0003800000 */
[----:B--23--:R-:W-:Y:S01]  /*0c70*/  UMOV UR4, 0x400 ;  /* 0x0000040000047882 */ /* 0x00cfe20000000000 */
[----:B------:R-:W-:Y:S01]  /*0c80*/  UMOV UR6, 0x20 ;  /* 0x0000002000067882 */ /* 0x000fe20000000000 */
[----:B------:R-:W-:Y:S02]  /*0c90*/  ULEA UR4, UR54, UR4, 0x18 ;  /* 0x0000000436047291 */ /* 0x000fe4000f8ec0ff */
[----:B------:R-:W-:-:S04]  /*0ca0*/  UIADD3 UR6, UPT, UPT, -UR6, 0x100000, URZ ;  /* 0x0010000006067890 */ /* 0x000fc8000fffe1ff */
[----:B------:R-:W-:Y:S02]  /*0cb0*/  USHF.L.U32 UR7, UR6, 0xb, URZ ;  /* 0x0000000b06077899 */ /* 0x000fe400080006ff */
[----:B------:R-:W-:Y:S01]  /*0cc0*/  USHF.L.U32 UR6, UR6, 0x1, URZ ;  /* 0x0000000106067899 */ /* 0x000fe200080006ff */
[----:B------:R-:W-:Y:S01]  /*0cd0*/  ELECT P0, URZ, PT ;  /* 0x0000000000ff782f */ /* 0x000fe20003800000 */
[----:B------:R-:W1:Y:S10]  /*0ce0*/  FENCE.VIEW.ASYNC.S ;  /* 0x00000000000073c6 */ /* 0x000e740000000000 */
[----:B-1----:R1:W4:Y:S01]  /*0cf0*/  SYNCS.EXCH.64 URZ, [UR4+0xe0], UR6 ;  /* 0x0000e00604ff75b2 */ /* 0x0023220008000100 */
[----:B------:R1:W2:Y:S01]  /*0d00*/  SYNCS.EXCH.64 URZ, [UR4+0xf0], UR6 ;  /* 0x0000f00604ff75b2 */ /* 0x0002a20008000100 */
[----:B------:R1:W3:Y:S01]  /*0d10*/  SYNCS.EXCH.64 URZ, [UR4+0xe8], UR6 ;  /* 0x0000e80604ff75b2 */ /* 0x0002e20008000100 */
[----:B------:R1:W1:Y:S01]  /*0d20*/  SYNCS.EXCH.64 URZ, [UR4+0xf8], UR6 ;  /* 0x0000f80604ff75b2 */ /* 0x0002620008000100 */
[----:B------:R-:W-:Y:S01]  /*0d30*/  NOP ;  /* 0x0000000000007918 */ /* 0x000fe20000000000 */
.L_x_14:
[----:B-123--:R-:W1:Y:S01]  /*0d40*/  LDCU UR4, c[0x0][0x36c] ;  /* 0x00006d80ff0477ac */ /* 0x00ee620008000800 */
[----:B------:R-:W-:Y:S01]  /*0d50*/  ISETP.NE.OR P3, PT, R0, 0x2, !P3 ;  /* 0x000000020000780c */ /* 0x000fe20005f65670 */
[----:B------:R-:W-:Y:S01]  /*0d60*/  NOP ;  /* 0x0000000000007918 */ /* 0x000fe20000000000 */
[----:B------:R-:W-:Y:S01]  /*0d70*/  LOP3.LUT R0, R55, 0x1f, RZ, 0xc0, !PT ;  /* 0x0000001f37007812 */ /* 0x000fe200078ec0ff */
[----:B------:R-:W-:Y:S02]  /*0d80*/  UISETP.NE.AND UP4, UPT, UR18, URZ, UPT ;  /* 0x000000ff1200728c */ /* 0x000fe4000bf85270 */
[----:B-1----:R-:W-:-:S09]  /*0d90*/  UISETP.EQ.U32.AND UP6, UPT, UR4, 0x1, UPT ;  /* 0x000000010400788c */ /* 0x002fd2000bfc2070 */
[----:B------:R-:W-:Y:S05]  /*0da0*/  BRA.U !UP6, `(.L_x_15) ;  /* 0x000000010e087547 */ /* 0x000fea000b800000 */
[----:B----4-:R-:W-:Y:S01]  /*0db0*/  UCGABAR_ARV ;  /* 0x00000000000079c7 */ /* 0x010fe20008000000 */
[----:B------:R-:W-:Y:S05]  /*0dc0*/  BRA `(.L_x_16) ;  /* 0x0000000000047947 */ /* 0x000fea0003800000 */
.L_x_15:
[----:B----4-:R-:W-:Y:S01]  /*0dd0*/  NOP ;  /* 0x0000000000007918 */ /* 0x010fe20000000000 */
.L_x_16:
[----:B------:R-:W1:Y:S01]  /*0de0*/  S2UR UR26, SR_CTAID.X ;  /* 0x00000000001a79c3 */ /* 0x000e620000002500 */
[----:B------:R-:W-:-:S05]  /*0df0*/  CS2R.32 R48, SR_CgaSize ;  /* 0x0000000000307805 */ /* 0x000fca0000008a00 */
[----:B------:R-:W-:-:S05]  /*0e00*/  IMAD R48, R48, -0xa0, RZ ;  /* 0xffffff6030307824 */ /* 0x000fca00078e02ff */
[----:B------:R-:W-:-:S14]  /*0e10*/  R2UR UR5, R48 ;  /* 0x00000000300572ca */ /* 0x000fdc00000e0000 */
[----:B------:R-:W2:Y:S01]  /*0e20*/  LDCU UR5, c[0x0][UR5+0x2b0] ;  /* 0x00005600050577ac */ /* 0x000ea20008000800 */
[----:B------:R-:W-:-:S05]  /*0e30*/  CS2R.32 R48, SR_CgaSize ;  /* 0x0000000000307805 */ /* 0x000fca0000008a00 */
[----:B------:R-:W-:-:S05]  /*0e40*/  IMAD R48, R48, -0xa0, RZ ;  /* 0xffffff6030307824 */ /* 0x000fca00078e02ff */
[----:B------:R-:W-:-:S14]  /*0e50*/  R2UR UR4, R48 ;  /* 0x00000000300472ca */ /* 0x000fdc00000e0000 */
[----:B------:R-:W3:Y:S01]  /*0e60*/  LDCU UR4, c[0x0][UR4+0x2b4] ;  /* 0x00005680040477ac */ /* 0x000ee20008000800 */
[----:B------:R-:W4:Y:S01]  /*0e70*/  S2UR UR30, SR_CTAID.Y ;  /* 0x00000000001e79c3 */ /* 0x000f220000002600 */
[----:B------:R-:W-:-:S05]  /*0e80*/  CS2R.32 R48, SR_CgaSize ;  /* 0x0000000000307805 */ /* 0x000fca0000008a00 */
[----:B------:R-:W-:-:S05]  /*0e90*/  IMAD R48, R48, -0xa0, RZ ;  /* 0xffffff6030307824 */ /* 0x000fca00078e02ff */
[----:B------:R-:W-:-:S14]  /*0ea0*/  R2UR UR6, R48 ;  /* 0x00000000300672ca */ /* 0x000fdc00000e0000 */
[----:B------:R-:W3:Y:S01]  /*0eb0*/  LDCU UR6, c[0x0][UR6+0x2a0] ;  /* 0x00005400060677ac */ /* 0x000ee20008000800 */
[----:B------:R-:W-:-:S05]  /*0ec0*/  CS2R.32 R48, SR_CgaSize ;  /* 0x0000000000307805 */ /* 0x000fca0000008a00 */
[----:B------:R-:W-:-:S05]  /*0ed0*/  IMAD R48, R48, -0xa0, RZ ;  /* 0xffffff6030307824 */ /* 0x000fca00078e02ff */
[----:B------:R-:W-:-:S14]  /*0ee0*/  R2UR UR7, R48 ;  /* 0x00000000300772ca */ /* 0x000fdc00000e0000 */
[----:B------:R-:W3:Y:S01]  /*0ef0*/  LDCU UR7, c[0x0][UR7+0x2a4] ;  /* 0x00005480070777ac */ /* 0x000ee20008000800 */
[----:B------:R-:W-:Y:S01]  /*0f00*/  USHF.L.U32 UR24, UR54, 0xb, URZ ;  /* 0x0000000b36187899 */ /* 0x000fe200080006ff */
[----:B------:R-:W3:Y:S01]  /*0f10*/  LDCU UR19, c[0x0][0xb24] ;  /* 0x00016480ff1377ac */ /* 0x000ee20008000800 */
[----:B------:R-:W3:Y:S01]  /*0f20*/  LDCU UR42, c[0x0][0xb24] ;  /* 0x00016480ff2a77ac */ /* 0x000ee20008000800 */
[----:B-1----:R-:W-:Y:S01]  /*0f30*/  I2FP.F32.U32 R3, UR26 ;  /* 0x0000001a00037c45 */ /* 0x002fe20008201000 */
[----:B------:R-:W1:Y:S04]  /*0f40*/  LDCU UR22, c[0x0][0xb30] ;  /* 0x00016600ff1677ac */ /* 0x000e680008000800 */
[----:B--2---:R-:W-:Y:S01]  /*0f50*/  FMUL R3, R3, UR5 ;  /* 0x0000000503037c20 */ /* 0x004fe20008400000 */
[----:B------:R-:W-:Y:S01]  /*0f60*/  ULOP3.LUT UR24, UR24, 0x800, URZ, 0xc0, !UPT ;  /* 0x0000080018187892 */ /* 0x000fe2000f8ec0ff */
[----:B----4-:R-:W-:-:S04]  /*0f70*/  I2FP.F32.U32 R2, UR30 ;  /* 0x0000001e00027c45 */ /* 0x010fc80008201000 */
[----:B------:R-:W2:Y:S01]  /*0f80*/  F2I.U32.TRUNC.NTZ R3, R3 ;  /* 0x0000000300037305 */ /* 0x000ea2000020f000 */
[----:B---3--:R-:W-:-:S07]  /*0f90*/  FMUL R2, R2, UR4 ;  /* 0x0000000402027c20 */ /* 0x008fce0008400000 */
[----:B------:R-:W3:Y:S01]  /*0fa0*/  F2I.U32.TRUNC.NTZ R2, R2 ;  /* 0x0000000200027305 */ /* 0x000ee2000020f000 */
[----:B--2---:R-:W-:Y:S02]  /*0fb0*/  R2UR UR5, R3 ;  /* 0x00000000030572ca */ /* 0x004fe400000e0000 */
[----:B---3--:R-:W-:Y:S02]  /*0fc0*/  R2UR UR4, R2 ;  /* 0x00000000020472ca */ /* 0x008fe400000e0000 */
[----:B------:R-:W-:-:S09]  /*0fd0*/  PRMT R2, RZ, 0x7610, R2 ;  /* 0x00007610ff027816 */ /* 0x000fd20000000002 */
[----:B------:R-:W-:-:S04]  /*0fe0*/  UIADD3 UR5, UPT, UPT, -UR5, URZ, URZ ;  /* 0x000000ff05057290 */ /* 0x000fc8000fffe1ff */
[----:B------:R-:W-:Y:S02]  /*0ff0*/  UIMAD UR5, UR6, UR5, UR26 ;  /* 0x00000005060572a4 */ /* 0x000fe4000f8e021a */
[----:B------:R-:W-:-:S04]  /*1000*/  UIADD3 UR4, UPT, UPT, -UR4, URZ, URZ ;  /* 0x000000ff04047290 */ /* 0x000fc8000fffe1ff */
[----:B------:R-:W-:Y:S01]  /*1010*/  IMAD.U32 R48, RZ, RZ, UR5 ;  /* 0x00000005ff307e24 */ /* 0x000fe2000f8e00ff */
[----:B------:R-:W-:-:S06]  /*1020*/  UIMAD UR4, UR7, UR4, UR30 ;  /* 0x00000004070472a4 */ /* 0x000fcc000f8e021e */
[----:B------:R-:W-:Y:S01]  /*1030*/  IMAD.U32 R47, RZ, RZ, UR4 ;  /* 0x00000004ff2f7e24 */ /* 0x000fe2000f8e00ff */
[----:B-1----:R-:W-:Y:S06]  /*1040*/  BRA.U UP4, `(.L_x_17) ;  /* 0x00000001042c7547 */ /* 0x002fec000b800000 */
[----:B------:R-:W-:Y:S02]  /*1050*/  R2UR UR4, R47 ;  /* 0x000000002f0472ca */ /* 0x000fe400000e0000 */
[----:B------:R-:W-:-:S11]  /*1060*/  R2UR UR6, R48 ;  /* 0x00000000300672ca */ /* 0x000fd600000e0000 */
[----:B------:R-:W-:-:S04]  /*1070*/  UISETP.NE.AND UP0, UPT, UR4, URZ, UPT ;  /* 0x000000ff0400728c */ /* 0x000fc8000bf05270 */
[----:B------:R-:W-:-:S04]  /*1080*/  UISETP.EQ.OR UP0, UPT, UR6, URZ, !UP0 ;  /* 0x000000ff0600728c */ /* 0x000fc8000c702670 */
[----:B------:R-:W-:Y:S02]  /*1090*/  USEL UR5, URZ, 0x1, !UP0 ;  /* 0x00000001ff057887 */ /* 0x000fe4000c000000 */
[----:B------:R-:W-:-:S04]  /*10a0*/  UISETP.NE.AND UP0, UPT, UR4, URZ, UPT ;  /* 0x000000ff0400728c */ /* 0x000fc8000bf05270 */
[----:B------:R-:W-:Y:S02]  /*10b0*/  USEL UR4, URZ, 0x2, UP0 ;  /* 0x00000002ff047887 */ /* 0x000fe40008000000 */
[----:B------:R-:W-:-:S04]  /*10c0*/  UISETP.NE.AND UP0, UPT, UR6, 0x1, UPT ;  /* 0x000000010600788c */ /* 0x000fc8000bf05270 */
[----:B------:R-:W-:-:S04]  /*10d0*/  USEL UR4, UR4, 0x2, UP0 ;  /* 0x0000000204047887 */ /* 0x000fc80008000000 */
[----:B------:R-:W-:-:S06]  /*10e0*/  UIADD3 UR4, UPT, UPT, UR5, UR4, URZ ;  /* 0x0000000405047290 */ /* 0x000fcc000fffe0ff */
[----:B------:R-:W-:-:S07]  /*10f0*/  IMAD.U32 R2, RZ, RZ, UR4 ;  /* 0x00000004ff027e24 */ /* 0x000fce000f8e00ff */
.L_x_17:
[----:B------:R-:W1:Y:S01]  /*1100*/  S2UR UR36, SR_CTAID.Z ;  /* 0x00000000002479c3 */ /* 0x000e620000002700 */
[----:B------:R-:W-:-:S09]  /*1110*/  UISETP.GE.AND UP0, UPT, UR19, 0x1, UPT ;  /* 0x000000011300788c */ /* 0x000fd2000bf06270 */
[----:B------:R-:W-:Y:S05]  /*1120*/  BRA.U !UP0, `(.L_x_18) ;  /* 0x0000000108d07547 */ /* 0x000fea000b800000 */
[----:B------:R-:W2:Y:S01]  /*1130*/  LDCU UR20, c[0x0][0xb0c] ;  /* 0x00016180ff1477ac */ /* 0x000ea20008000800 */
[----:B------:R-:W3:Y:S01]  /*1140*/  LDCU.128 UR12, c[0x0][0xb10] ;  /* 0x00016200ff0c77ac */ /* 0x000ee20008000c00 */
[----:B------:R-:W4:Y:S01]  /*1150*/  LDCU UR6, c[0x0][0x370] ;  /* 0x00006e00ff0677ac */ /* 0x000f220008000800 */
[----:B------:R-:W1:Y:S01]  /*1160*/  LDCU UR7, c[0x0][0x374] ;  /* 0x00006e80ff0777ac */ /* 0x000e620008000800 */
[----:B------:R-:W1:Y:S01]  /*1170*/  LDCU UR21, c[0x0][0xb20] ;  /* 0x00016400ff1577ac */ /* 0x000e620008000800 */
[----:B--2---:R-:W-:Y:S02]  /*1180*/  UISETP.NE.AND UP0, UPT, UR20, 0x1, UPT ;  /* 0x000000011400788c */ /* 0x004fe4000bf05270 */
[----:B---3--:R-:W-:Y:S01]  /*1190*/  UIMAD.WIDE.U32 UR4, UR26, UR12, URZ ;  /* 0x0000000c1a0472a5 */ /* 0x008fe2000f8e00ff */
[----:B------:R-:W2:Y:S01]  /*11a0*/  LDCU.64 UR8, c[0x0][0xb28] ;  /* 0x00016500ff0877ac */ /* 0x000ea20008000a00 */
[----:B----4-:R-:W-:Y:S02]  /*11b0*/  UIMAD.WIDE.U32 UR10, UR6, UR12, URZ ;  /* 0x0000000c060a72a5 */ /* 0x010fe4000f8e00ff */
[----:B------:R-:W-:-:S02]  /*11c0*/  USHF.R.U32.HI UR5, URZ, UR13, UR5 ;  /* 0x0000000dff057299 */ /* 0x000fc40008011605 */
[----:B------:R-:W-:Y:S02]  /*11d0*/  UISETP.NE.AND UP2, UPT, UR19, 0x1, UPT ;  /* 0x000000011300788c */ /* 0x000fe4000bf45270 */
[----:B------:R-:W-:Y:S01]  /*11e0*/  USEL UR5, UR26, UR5, !UP0 ;  /* 0x000000051a057287 */ /* 0x000fe2000c000000 */
[----:B------:R-:W-:Y:S01]  /*11f0*/  UMOV UR10, UR11 ;  /* 0x0000000b000a7c82 */ /* 0x000fe20008000000 */
[----:B------:R-:W-:Y:S02]  /*1200*/  UIMAD.WIDE.U32 UR16, UR30, UR15, URZ ;  /* 0x0000000f1e1072a5 */ /* 0x000fe4000f8e00ff */
[----:B------:R-:W-:Y:S02]  /*1210*/  @UP0 USHF.R.U32.HI UR6, URZ, UR13, UR10 ;  /* 0x0000000dff060299 */ /* 0x000fe4000801160a */
[----:B------:R-:W-:Y:S02]  /*1220*/  UISETP.NE.AND UP0, UPT, UR14, 0x1, UPT ;  /* 0x000000010e00788c */ /* 0x000fe4000bf05270 */
[----:B-1----:R-:W-:-:S02]  /*1230*/  UIMAD.WIDE.U32 UR10, UR7, UR15, URZ ;  /* 0x0000000f070a72a5 */ /* 0x002fc4000f8e00ff */
[----:B--2---:R-:W-:Y:S01]  /*1240*/  UIMAD.WIDE.U32 UR12, UR6, UR8, URZ ;  /* 0x00000008060c72a5 */ /* 0x004fe2000f8e00ff */
[----:B------:R-:W-:Y:S02]  /*1250*/  UMOV UR4, UR17 ;  /* 0x0000001100047c82 */ /* 0x000fe40008000000 */
[----:B------:R-:W-:Y:S02]  /*1260*/  USHF.R.U32.HI UR4, URZ, UR21, UR4 ;  /* 0x00000015ff047299 */ /* 0x000fe40008011604 */
[----:B------:R-:W-:Y:S02]  /*1270*/  UMOV UR10, UR11 ;  /* 0x0000000b000a7c82 */ /* 0x000fe40008000000 */
[----:B------:R-:W-:Y:S01]  /*1280*/  UMOV UR12, UR13 ;  /* 0x0000000d000c7c82 */ /* 0x000fe20008000000 */
[----:B------:R-:W-:Y:S02]  /*1290*/  @UP0 USHF.R.U32.HI UR7, URZ, UR21, UR10 ;  /* 0x00000015ff070299 */ /* 0x000fe4000801160a */
[----:B------:R-:W-:-:S02]  /*12a0*/  USEL UR4, UR30, UR4, !UP0 ;  /* 0x000000041e047287 */ /* 0x000fc4000c000000 */
[----:B------:R-:W-:Y:S02]  /*12b0*/  UIMAD.WIDE.U32 UR10, UR7, UR8, URZ ;  /* 0x00000008070a72a5 */ /* 0x000fe4000f8e00ff */
[----:B------:R-:W-:Y:S02]  /*12c0*/  @UP2 USHF.R.U32.HI UR6, URZ, UR9, UR12 ;  /* 0x00000009ff062299 */ /* 0x000fe4000801160c */
[----:B------:R-:W-:-:S03]  /*12d0*/  UIMAD.WIDE.U32 UR12, UR4, UR8, URZ ;  /* 0x00000008040c72a5 */ /* 0x000fc6000f8e00ff */
[----:B------:R-:W-:Y:S02]  /*12e0*/  UMOV UR10, UR11 ;  /* 0x0000000b000a7c82 */ /* 0x000fe40008000000 */
[----:B------:R-:W-:Y:S02]  /*12f0*/  @UP2 USHF.R.U32.HI UR7, URZ, UR9, UR10 ;  /* 0x00000009ff072299 */ /* 0x000fe4000801160a */
[----:B------:R-:W-:Y:S02]  /*1300*/  UIMAD UR10, UR6, UR19, URZ ;  /* 0x00000013060a72a4 */ /* 0x000fe4000f8e02ff */
[----:B------:R-:W-:-:S04]  /*1310*/  UIMAD UR7, UR7, UR19, URZ ;  /* 0x00000013070772a4 */ /* 0x000fc8000f8e02ff */
[----:B------:R-:W-:-:S03]  /*1320*/  UISETP.GE.AND UP0, UPT, UR4, UR7, UPT ;  /* 0x000000070400728c */ /* 0x000fc6000bf06270 */
[----:B------:R-:W-:Y:S01]  /*1330*/  UMOV UR7, UR13 ;  /* 0x0000000d00077c82 */ /* 0x000fe20008000000 */
[----:B------:R-:W-:Y:S02]  /*1340*/  UISETP.GE.OR UP0, UPT, UR5, UR10, UP0 ;  /* 0x0000000a0500728c */ /* 0x000fe40008706670 */
[----:B------:R-:W-:Y:S02]  /*1350*/  UIMAD.WIDE.U32 UR10, UR5, UR8, URZ ;  /* 0x00000008050a72a5 */ /* 0x000fe4000f8e00ff */
[----:B------:R-:W-:Y:S02]  /*1360*/  USHF.R.U32.HI UR7, URZ, UR9, UR7 ;  /* 0x00000009ff077299 */ /* 0x000fe40008011607 */
[----:B------:R-:W-:Y:S02]  /*1370*/  UIADD3 UR10, UPT, UPT, -UR4, URZ, URZ ;  /* 0x000000ff040a7290 */ /* 0x000fe4000fffe1ff */
[----:B------:R-:W-:Y:S02]  /*1380*/  USEL UR7, UR4, UR7, !UP2 ;  /* 0x0000000704077287 */ /* 0x000fe4000d000000 */
[----:B------:R-:W-:Y:S01]  /*1390*/  UIMAD UR10, UR14, UR10, UR30 ;  /* 0x0000000a0e0a72a4 */ /* 0x000fe2000f8e021e */
[----:B------:R-:W-:Y:S01]  /*13a0*/  @!UP0 UMOV UR8, UR11 ;  /* 0x0000000b00088c82 */ /* 0x000fe20008000000 */
[----:B------:R-:W-:-:S02]  /*13b0*/  UIADD3 UR11, UPT, UPT, -UR5, URZ, URZ ;  /* 0x000000ff050b7290 */ /* 0x000fc4000fffe1ff */
[----:B------:R-:W-:Y:S02]  /*13c0*/  @!UP0 USHF.R.U32.HI UR8, URZ, UR9, UR8 ;  /* 0x00000009ff088299 */ /* 0x000fe40008011608 */
[----:B------:R-:W-:Y:S02]  /*13d0*/  UIADD3 UR9, UPT, UPT, -UR7, URZ, URZ ;  /* 0x000000ff07097290 */ /* 0x000fe4000fffe1ff */
[----:B------:R-:W-:Y:S02]  /*13e0*/  @!UP0 USEL UR8, UR5, UR8, !UP2 ;  /* 0x0000000805088287 */ /* 0x000fe4000d000000 */
[----:B------:R-:W-:Y:S02]  /*13f0*/  UIMAD UR9, UR19, UR9, UR4 ;  /* 0x00000009130972a4 */ /* 0x000fe4000f8e0204 */
[----:B------:R-:W-:Y:S02]  /*1400*/  @!UP0 UIADD3 UR7, UPT, UPT, UR7, -UR8, URZ ;  /* 0x8000000807078290 */ /* 0x000fe4000fffe0ff */
[----:B------:R-:W-:-:S02]  /*1410*/  @!UP0 UIMAD UR6, UR9, UR6, UR8 ;  /* 0x00000006090682a4 */ /* 0x000fc4000f8e0208 */
[----:B------:R-:W-:Y:S02]  /*1420*/  @!UP0 UIMAD UR4, UR7, UR19, UR5 ;  /* 0x00000013070482a4 */ /* 0x000fe4000f8e0205 */
[----:B------:R-:W-:Y:S02]  /*1430*/  UIMAD UR26, UR20, UR11, UR26 ;  /* 0x0000000b141a72a4 */ /* 0x000fe4000f8e021a */
[----:B------:R-:W-:Y:S01]  /*1440*/  UIMAD UR30, UR4, UR14, UR10 ;  /* 0x0000000e041e72a4 */ /* 0x000fe2000f8e020a */
[----:B------:R-:W-:Y:S02]  /*1450*/  @!UP0 UMOV UR5, UR6 ;  /* 0x0000000600058c82 */ /* 0x000fe40008000000 */
[----:B------:R-:W-:-:S12]  /*1460*/  UIMAD UR26, UR5, UR20, UR26 ;  /* 0x00000014051a72a4 */ /* 0x000fd8000f8e021a */
.L_x_18:
[----:B------:R-:W-:-:S09]  /*1470*/  UISETP.NE.AND UP0, UPT, UR22, 0x1, UPT ;  /* 0x000000011600788c */ /* 0x000fd2000bf05270 */
[----:B------:R-:W-:Y:S05]  /*1480*/  BRA.U UP0, `(.L_x_19) ;  /* 0x0000000100407547 */ /* 0x000fea000b800000 */
[----:B------:R-:W2:Y:S01]  /*1490*/  LDCU.128 UR8, c[0x0][0xb10] ;  /* 0x00016200ff0877ac */ /* 0x000ea20008000c00 */
[----:B------:R-:W3:Y:S01]  /*14a0*/  LDCU UR12, c[0x0][0xb0c] ;  /* 0x00016180ff0c77ac */ /* 0x000ee20008000800 */
[----:B------:R-:W4:Y:S01]  /*14b0*/  LDCU UR13, c[0x0][0xb20] ;  /* 0x00016400ff0d77ac */ /* 0x000f220008000800 */
[----:B--2---:R-:W-:Y:S02]  /*14c0*/  UIMAD.WIDE.U32 UR4, UR26, UR8, URZ ;  /* 0x000000081a0472a5 */ /* 0x004fe4000f8e00ff */
[----:B------:R-:W-:Y:S02]  /*14d0*/  UIMAD.WIDE.U32 UR6, UR30, UR11, URZ ;  /* 0x0000000b1e0672a5 */ /* 0x000fe4000f8e00ff */
[----:B---3--:R-:W-:Y:S02]  /*14e0*/  UISETP.NE.AND UP0, UPT, UR12, 0x1, UPT ;  /* 0x000000010c00788c */ /* 0x008fe4000bf05270 */
[----:B------:R-:W-:-:S03]  /*14f0*/  USHF.R.U32.HI UR5, URZ, UR9, UR5 ;  /* 0x00000009ff057299 */ /* 0x000fc60008011605 */
[----:B------:R-:W-:Y:S01]  /*1500*/  UMOV UR4, UR7 ;  /* 0x0000000700047c82 */ /* 0x000fe20008000000 */
[----:B------:R-:W-:Y:S02]  /*1510*/  USEL UR5, UR26, UR5, !UP0 ;  /* 0x000000051a057287 */ /* 0x000fe4000c000000 */
[----:B------:R-:W-:Y:S02]  /*1520*/  UISETP.NE.AND UP0, UPT, UR10, 0x1, UPT ;  /* 0x000000010a00788c */ /* 0x000fe4000bf05270 */
[----:B----4-:R-:W-:-:S04]  /*1530*/  USHF.R.U32.HI UR4, URZ, UR13, UR4 ;  /* 0x0000000dff047299 */ /* 0x010fc80008011604 */
[----:B------:R-:W-:-:S04]  /*1540*/  USEL UR4, UR30, UR4, !UP0 ;  /* 0x000000041e047287 */ /* 0x000fc8000c000000 */
[----:B------:R-:W-:Y:S02]  /*1550*/  UIADD3 UR6, UPT, UPT, UR5, -UR4, URZ ;  /* 0x8000000405067290 */ /* 0x000fe4000fffe0ff */
[----:B------:R-:W-:Y:S02]  /*1560*/  UIADD3 UR4, UPT, UPT, -UR5, UR4, URZ ;  /* 0x0000000405047290 */ /* 0x000fe4000fffe1ff */
[----:B------:R-:W-:Y:S02]  /*1570*/  UIMAD UR30, UR6, UR10, UR30 ;  /* 0x0000000a061e72a4 */ /* 0x000fe4000f8e021e */
[----:B------:R-:W-:-:S12]  /*1580*/  UIMAD UR26, UR4, UR12, UR26 ;  /* 0x0000000c041a72a4 */ /* 0x000fd8000f8e021a */
.L_x_19:
[----:B------:R-:W-:Y:S01]  /*1590*/  UISETP.NE.AND UP0, UPT, UR18, 0x2, UPT ;  /* 0x000000021200788c */ /* 0x000fe2000bf05270 */
[----:B------:R-:W-:Y:S09]  /*15a0*/  BRA.U !UP6, `(.L_x_20) ;  /* 0x000000010e0c7547 */ /* 0x000ff2000b800000 */
[----:B------:R-:W-:Y:S01]  /*15b0*/  UCGABAR_WAIT ;  /* 0x0000000000007dc7 */ /* 0x000fe20008000000 */
[----:B------:R-:W-:Y:S01]  /*15c0*/  CCTL.IVALL ;  /* 0x00000000ff00798f */ /* 0x000fe20002000000 */
[----:B------:R-:W-:Y:S05]  /*15d0*/  BRA `(.L_x_21) ;  /* 0x0000000000047947 */ /* 0x000fea0003800000 */
.L_x_20:
[----:B------:R-:W-:Y:S06]  /*15e0*/  BAR.SYNC.DEFER_BLOCKING 0x0 ;  /* 0x0000000000007b1d */ /* 0x000fec0000010000 */
.L_x_21:
[----:B------:R-:W-:Y:S05]  /*15f0*/  BRA.U UP0, `(.L_x_22) ;  /* 0x0000001100d07547 */ /* 0x000fea000b800000 */
[----:B------:R-:W2:Y:S01]  /*1600*/  LDCU UR6, c[0x0][0x38c] ;  /* 0x00007180ff0677ac */ /* 0x000ea20008000800 */
[----:B------:R-:W-:Y:S01]  /*1610*/  PLOP3.LUT P1, PT, PT, PT, UP3, 0x80, 0x8 ;  /* 0x000000000008781c */ /* 0x000fe20003f2f038 */
[----:B------:R-:W-:Y:S01]  /*1620*/  IMAD.MOV.U32 R12, RZ, RZ, 0x1 ;  /* 0x00000001ff0c7424 */ /* 0x000fe200078e00ff */
[----:B------:R-:W-:Y:S01]  /*1630*/  ISETP.EQ.OR P2, PT, R0, RZ, P3 ;  /* 0x000000ff0000720c */ /* 0x000fe20001f42670 */
[----:B------:R-:W-:Y:S01]  /*1640*/  UISETP.NE.AND UP1, UPT, UR18, URZ, UPT ;  /* 0x000000ff1200728c */ /* 0x000fe2000bf25270 */
[----:B------:R-:W-:Y:S01]  /*1650*/  PLOP3.LUT P1, PT, P1, PT, PT, 0x8, 0x80 ;  /* 0x000000000080781c */ /* 0x000fe20000f2e170 */
[----:B------:R-:W-:Y:S01]  /*1660*/  USEL UR25, URZ, 0x1, UP5 ;  /* 0x00000001ff197887 */ /* 0x000fe2000a800000 */
[----:B------:R-:W-:Y:S01]  /*1670*/  CS2R R10, SRZ ;  /* 0x00000000000a7805 */ /* 0x000fe2000001ff00 */
[----:B------:R-:W-:Y:S01]  /*1680*/  IMAD.MOV.U32 R9, RZ, RZ, RZ ;  /* 0x000000ffff097224 */ /* 0x000fe200078e00ff */
[----:B------:R-:W3:Y:S01]  /*1690*/  LDCU UR39, c[0x0][0x370] ;  /* 0x00006e00ff2777ac */ /* 0x000ee20008000800 */
[----:B------:R-:W-:Y:S01]  /*16a0*/  IMAD.MOV.U32 R8, RZ, RZ, 0x1 ;  /* 0x00000001ff087424 */ /* 0x000fe200078e00ff */
[----:B------:R-:W4:Y:S01]  /*16b0*/  LDCU.64 UR28, c[0x0][0x348] ;  /* 0x00006900ff1c77ac */ /* 0x000f220008000a00 */
[----:B------:R-:W-:-:S02]  /*16c0*/  USHF.R.U32.HI UR44, URZ, 0x6, UR24 ;  /* 0x00000006ff2c7899 */ /* 0x000fc40008011618 */
[----:B--2---:R-:W-:Y:S02]  /*16d0*/  UIADD3 UR5, UPT, UPT, UR6, 0x3f, URZ ;  /* 0x0000003f06057890 */ /* 0x004fe4000fffe0ff */
[----:B------:R-:W-:Y:S02]  /*16e0*/  UIADD3 UR45, UPT, UPT, UR6, 0x7e, URZ ;  /* 0x0000007e062d7890 */ /* 0x000fe4000fffe0ff */
[----:B------:R-:W-:Y:S01]  /*16f0*/  USHF.R.S32.HI UR4, URZ, 0x1f, UR5 ;  /* 0x0000001fff047899 */ /* 0x000fe20008011405 */
[----:B------:R-:W2:Y:S03]  /*1700*/  LDCU UR38, c[0x0][0x374] ;  /* 0x00006e80ff2677ac */ /* 0x000ea60008000800 */
[----:B------:R-:W-:Y:S02]  /*1710*/  ULEA.HI UR4, UR4, UR5, URZ, 0x6 ;  /* 0x0000000504047291 */ /* 0x000fe4000f8f30ff */
[----:B------:R-:W-:-:S02]  /*1720*/  USEL UR25, UR25, 0x2, UP1 ;  /* 0x0000000219197887 */ /* 0x000fc40008800000 */
[----:B------:R-:W-:Y:S02]  /*1730*/  USHF.R.S32.HI UR41, URZ, 0x6, UR4 ;  /* 0x00000006ff297899 */ /* 0x000fe40008011404 */
[----:B------:R-:W-:Y:S02]  /*1740*/  UIADD3 UR4, UPT, UPT, UR6, -0x1, URZ ;  /* 0xffffffff06047890 */ /* 0x000fe4000fffe0ff */
[----:B------:R-:W-:Y:S02]  /*1750*/  UISETP.LT.U32.AND UP0, UPT, UR41, 0x4, UPT ;  /* 0x000000042900788c */ /* 0x000fe4000bf01070 */
[----:B------:R-:W-:Y:S02]  /*1760*/  UISETP.GE.U32.AND UP2, UPT, UR4, -0x7f, UPT ;  /* 0xffffff810400788c */ /* 0x000fe4000bf46070 */
[----:B------:R-:W-:Y:S01]  /*1770*/  USEL UR40, UR41, 0x4, UP0 ;  /* 0x0000000429287887 */ /* 0x000fe20008000000 */
[----:B------:R-:W-:-:S03]  /*1780*/  UMOV UR5, URZ ;  /* 0x000000ff00057c82 */ /* 0x000fc60008000000 */
[----:B------:R-:W-:Y:S02]  /*1790*/  UIADD3 UR21, UPT, UPT, UR40, -0x1, URZ ;  /* 0xffffffff28157890 */ /* 0x000fe4000fffe0ff */
[----:B------:R-:W-:-:S03]  /*17a0*/  UIADD3 UR43, UPT, UPT, UR41, -UR40, URZ ;  /* 0x80000028292b7290 */ /* 0x000fc6000fffe0ff */
[----:B------:R-:W-:-:S04]  /*17b0*/  @UP2 UIADD3 UR21, UPT, UPT, UR40, URZ, URZ ;  /* 0x000000ff28152290 */ /* 0x000fc8000fffe0ff */
[----:B--234-:R-:W-:-:S12]  /*17c0*/  UIADD3 UR21, UPT, UPT, UR21, 0x1, URZ ;  /* 0x0000000115157890 */ /* 0x01cfd8000fffe0ff */
.L_x_42:
[----:B------:R-:W-:Y:S01]  /*17d0*/  UISETP.NE.AND UP0, UPT, UR54, URZ, UPT ;  /* 0x000000ff3600728c */ /* 0x000fe2000bf05270 */
[----:B------:R-:W2:Y:S08]  /*17e0*/  S2UR UR54, SR_CgaCtaId ;  /* 0x00000000003679c3 */ /* 0x000eb00000008800 */
[----:B------:R-:W-:Y:S05]  /*17f0*/  BRA.U UP0, `(.L_x_23) ;  /* 0x0000000100347547 */ /* 0x000fea000b800000 */
[----:B------:R-:W3:Y:S01]  /*1800*/  S2R R0, SR_CgaCtaId ;  /* 0x0000000000007919 */ /* 0x000ee20000008800 */
[----:B------:R-:W-:-:S04]  /*1810*/  MOV R2, 0x400 ;  /* 0x0000040000027802 */ /* 0x000fc80000000f00 */
[----:B---3--:R-:W-:Y:S02]  /*1820*/  LEA R0, R0, R2, 0x18 ;  /* 0x0000000200007211 */ /* 0x008fe400078ec0ff */
[----:B------:R-:W-:-:S03]  /*1830*/  SHF.L.U32 R2, R8, 0x1f, RZ ;  /* 0x0000001f08027819 */ /* 0x000fc600000006ff */
[----:B------:R-:W-:-:S04]  /*1840*/  IMAD R0, R9, 0x8, R0 ;  /* 0x0000000809007824 */ /* 0x000fc800078e0200 */
[----:B------:R-:W3:Y:S02]  /*1850*/  SYNCS.PHASECHK.TRANS64.TRYWAIT P0, [R0+URZ+0xf0], R2 ;  /* 0x0000f002000075a7 */ /* 0x000ee400080011ff */
[----:B---3--:R-:W-:Y:S05]  /*1860*/  @!P0 BRA `(.L_x_24) ;  /* 0x0000005c00548947 */ /* 0x008fea0003800000 */
.L_x_122:
[----:B------:R-:W-:Y:S01]  /*1870*/  VIADD R9, R9, 0x1 ;  /* 0x0000000109097836 */ /* 0x000fe20000000000 */
[----:B------:R3:W-:Y:S04]  /*1880*/  SYNCS.ARRIVE.TRANS64.A1T0 RZ, [R0+URZ+0xe0], RZ ;  /* 0x0000e0ff00ff79a7 */ /* 0x0007e800081000ff */
[----:B------:R-:W-:-:S04]  /*1890*/  ISETP.NE.AND P0, PT, R9, 0x2, PT ;  /* 0x000000020900780c */ /* 0x000fc80003f05270 */
[----:B------:R-:W-:Y:S02]  /*18a0*/  SEL R9, R9, RZ, P0 ;  /* 0x000000ff09097207 */ /* 0x000fe40000000000 */
[----:B---3--:R-:W-:-:S04]  /*18b0*/  SEL R0, RZ, 0x1, P0 ;  /* 0x00000001ff007807 */ /* 0x008fc80000000000 */
[----:B------:R-:W-:-:S07]  /*18c0*/  LOP3.LUT R8, R8, R0, RZ, 0x3c, !PT ;  /* 0x0000000008087212 */ /* 0x000fce00078e3cff */
.L_x_23:
[----:B------:R-:W-:Y:S01]  /*18d0*/  UMOV UR6, 0x400 ;  /* 0x0000040000067882 */ /* 0x000fe20000000000 */
[----:B------:R-:W-:Y:S01]  /*18e0*/  SHF.L.U32 R0, R12, 0x1f, RZ ;  /* 0x0000001f0c007819 */ /* 0x000fe200000006ff */
[----:B--2---:R-:W-:Y:S02]  /*18f0*/  ULEA UR6, UR54, UR6, 0x18 ;  /* 0x0000000636067291 */ /* 0x004fe4000f8ec0ff */
[----:B------:R-:W-:Y:S02]  /*1900*/  UISETP.GE.U32.AND UP0, UPT, UR45, 0x7f, UPT ;  /* 0x0000007f2d00788c */ /* 0x000fe4000bf06070 */
[----:B------:R-:W-:Y:S02]  /*1910*/  ULEA UR4, UR5, UR6, 0x3 ;  /* 0x0000000605047291 */ /* 0x000fe4000f8e18ff */
[----:B------:R-:W-:Y:S02]  /*1920*/  USHF.L.U32 UR35, UR26, 0x6, URZ ;  /* 0x000000061a237899 */ /* 0x000fe400080006ff */
[----:B------:R-:W-:Y:S01]  /*1930*/  ULEA UR11, UR30, UR44, 0x6 ;  /* 0x0000002c1e0b7291 */ /* 0x000fe2000f8e30ff */
[----:B------:R-:W-:-:S04]  /*1940*/  UMOV UR13, URZ ;  /* 0x000000ff000d7c82 */ /* 0x000fc80008000000 */
[----:B------:R2:W3:Y:S01]  /*1950*/  SYNCS.PHASECHK.TRANS64.TRYWAIT P0, [UR4+0x20], R0 ;  /* 0x00002000ff0075a7 */ /* 0x0004e20008001104 */
[----:B------:R-:W-:Y:S06]  /*1960*/  BRA.U !UP0, `(.L_x_25) ;  /* 0x0000000108c07547 */ /* 0x000fec000b800000 */
[----:B------:R-:W-:Y:S01]  /*1970*/  UMOV UR7, URZ ;  /* 0x000000ff00077c82 */ /* 0x000fe20008000000 */
[----:B------:R-:W-:-:S05]  /*1980*/  UMOV UR4, UR5 ;  /* 0x0000000500047c82 */ /* 0x000fca0008000000 */
.L_x_31:
[----:B------:R-:W-:Y:S01]  /*1990*/  ULEA UR33, UR4, UR6, 0x3 ;  /* 0x0000000604217291 */ /* 0x000fe2000f8e18ff */
[----:B---3--:R-:W-:Y:S01]  /*19a0*/  @!P3 MOV R2, 0x4000 ;  /* 0x000040000002b802 */ /* 0x008fe20000000f00 */
[----:B-1-34-:R-:W-:Y:S10]  /*19b0*/  @P0 BRA `(.L_x_26) ;  /* 0x00000000000c0947 */ /* 0x01aff40003800000 */
[----:B------:R-:W-:-:S04]  /*19c0*/  SHF.L.U32 R3, R12, 0x1f, RZ ;  /* 0x0000001f0c037819 */ /* 0x000fc800000006ff */
[----:B------:R-:W3:Y:S02]  /*19d0*/  SYNCS.PHASECHK.TRANS64.TRYWAIT P0, [UR33+0x20], R3 ;  /* 0x00002003ff0075a7 */ /* 0x000ee40008001121 */
[----:B---3--:R-:W-:Y:S05]  /*19e0*/  @!P0 BRA `(.L_x_27) ;  /* 0x0000005c00088947 */ /* 0x008fea0003800000 */
.L_x_26:
[----:B------:R3:W-:Y:S01]  /*19f0*/  @!P3 SYNCS.ARRIVE.TRANS64 RZ, [UR33], R2 ;  /* 0x00000002ffffb9a7 */ /* 0x0007e20008000021 */
[----:B------:R-:W-:-:S04]  /*1a00*/  ULOP3.LUT UR5, UR25, 0x2, URZ, 0xfc, !UPT ;  /* 0x0000000219057892 */ /* 0x000fc8000f8efcff */
[----:B------:R-:W-:-:S09]  /*1a10*/  UISETP.NE.AND UP0, UPT, UR5, 0x2, UPT ;  /* 0x000000020500788c */ /* 0x000fd2000bf05270 */
[----:B------:R-:W-:Y:S05]  /*1a20*/  BRA.U UP0, `(.L_x_28) ;  /* 0x0000000100047547 */ /* 0x000fea000b800000 */
[----:B-1----:R-:W-:Y:S05]  /*1a30*/  BPT.TRAP 0x1 ;  /* 0x000000040000795c */ /* 0x002fea0000300000 */
.L_x_28:
[----:B------:R-:W-:Y:S04]  /*1a40*/  BSSY.RECONVERGENT B0, `(.L_x_29) ;  /* 0x0000003000007945 */ /* 0x000fe80003800200 */
[----:B------:R-:W-:Y:S05]  /*1a50*/  @P2 BRA `(.L_x_30) ;  /* 0x0000000000042947 */ /* 0x000fea0003800000 */
[----:B-1----:R-:W-:Y:S05]  /*1a60*/  BPT.TRAP 0x1 ;  /* 0x000000040000795c */ /* 0x002fea0000300000 */
.L_x_30:
[----:B-1----:R-:W-:Y:S05]  /*1a70*/  BSYNC.RECONVERGENT B0 ;  /* 0x0000000000007941 */ /* 0x002fea0003800200 */
.L_x_29:
[----:B------:R-:W-:Y:S02]  /*1a80*/  UIADD3 UR5, UPT, UPT, UR4, 0x1, URZ ;  /* 0x0000000104057890 */ /* 0x000fe4000fffe0ff */
[----:B------:R-:W-:Y:S02]  /*1a90*/  ULEA UR32, UR4, UR6, 0xd ;  /* 0x0000000604207291 */ /* 0x000fe4000f8e68ff */
[----:B------:R-:W-:Y:S02]  /*1aa0*/  UISETP.NE.AND UP0, UPT, UR5, 0x4, UPT ;  /* 0x000000040500788c */ /* 0x000fe4000bf05270 */
[----:B------:R-:W-:Y:S02]  /*1ab0*/  USHF.L.U32 UR34, UR7, 0x6, URZ ;  /* 0x0000000607227899 */ /* 0x000fe400080006ff */
[----:B------:R-:W-:Y:S02]  /*1ac0*/  USEL UR9, URZ, 0x1, UP0 ;  /* 0x00000001ff097887 */ /* 0x000fe40008000000 */
[----:B------:R-:W-:-:S02]  /*1ad0*/  USEL UR5, UR5, URZ, UP0 ;  /* 0x000000ff05057287 */ /* 0x000fc40008000000 */
[----:B------:R-:W-:Y:S02]  /*1ae0*/  UIADD3 UR14, UP0, UPT, UR28, 0x180, URZ ;  /* 0x000001801c0e7890 */ /* 0x000fe4000ff1e0ff */
[----:B------:R-:W-:Y:S01]  /*1af0*/  ULEA UR8, UR5, UR6, 0x3 ;  /* 0x0000000605087291 */ /* 0x000fe2000f8e18ff */
[----:B------:R-:W-:Y:S01]  /*1b00*/  LOP3.LUT R12, R12, UR9, RZ, 0x3c, !PT ;  /* 0x000000090c0c7c12 */ /* 0x000fe2000f8e3cff */
[----:B------:R-:W-:Y:S02]  /*1b10*/  ULEA UR4, UR4, UR24, 0xc ;  /* 0x0000001804047291 */ /* 0x000fe4000f8e60ff */
[----:B------:R-:W-:Y:S01]  /*1b20*/  UIADD3 UR7, UPT, UPT, UR7, 0x1, URZ ;  /* 0x0000000107077890 */ /* 0x000fe2000fffe0ff */
[----:B--2---:R-:W-:Y:S01]  /*1b30*/  SHF.L.U32 R0, R12, 0x1f, RZ ;  /* 0x0000001f0c007819 */ /* 0x004fe200000006ff */
[----:B------:R-:W-:Y:S02]  /*1b40*/  UIADD3 UR16, UP1, UPT, UR28, 0x80, URZ ;  /* 0x000000801c107890 */ /* 0x000fe4000ff3e0ff */
[----:B------:R-:W-:Y:S01]  /*1b50*/  UIADD3.X UR15, UPT, UPT, URZ, UR29, URZ, UP0, !UPT ;  /* 0x0000001dff0f7290 */ /* 0x000fe200087fe4ff */
[----:B------:R4:W1:Y:S01]  /*1b60*/  SYNCS.PHASECHK.TRANS64.TRYWAIT P0, [UR8+0x20], R0 ;  /* 0x00002000ff0075a7 */ /* 0x0008620008001108 */
[----:B------:R-:W-:-:S02]  /*1b70*/  ULEA UR4, UR4, UR6, 0x1 ;  /* 0x0000000604047291 */ /* 0x000fc4000f8e08ff */
[----:B------:R-:W-:Y:S02]  /*1b80*/  UISETP.NE.AND UP0, UPT, UR7, UR21, UPT ;  /* 0x000000150700728c */ /* 0x000fe4000bf05270 */
[----:B------:R-:W-:Y:S02]  /*1b90*/  UIADD3.X UR17, UPT, UPT, URZ, UR29, URZ, UP1, !UPT ;  /* 0x0000001dff117290 */ /* 0x000fe40008ffe4ff */
[----:B------:R-:W-:Y:S02]  /*1ba0*/  UIADD3 UR32, UPT, UPT, UR32, 0x3400, URZ ;  /* 0x0000340020207890 */ /* 0x000fe4000fffe0ff */
[----:B------:R-:W-:Y:S01]  /*1bb0*/  UIADD3 UR8, UPT, UPT, UR4, 0xb400, URZ ;  /* 0x0000b40004087890 */ /* 0x000fe2000fffe0ff */
[----:B------:R-:W-:Y:S01]  /*1bc0*/  UMOV UR18, 0x0 ;  /* 0x0000000000127882 */ /* 0x000fe20000000000 */
[----:B------:R-:W-:Y:S01]  /*1bd0*/  UMOV UR19, 0x10000000 ;  /* 0x1000000000137882 */ /* 0x000fe20000000000 */
[----:B------:R-:W-:Y:S01]  /*1be0*/  UMOV UR4, 0x30000 ;  /* 0x0003000000047882 */ /* 0x000fe20000000000 */
[----:B------:R-:W-:Y:S01]  /*1bf0*/  UMOV UR12, UR36 ;  /* 0x00000024000c7c82 */ /* 0x000fe20008000000 */
[----:B------:R-:W-:Y:S01]  /*1c00*/  UMOV UR9, UR33 ;  /* 0x0000002100097c82 */ /* 0x000fe20008000000 */
[----:B------:R-:W-:Y:S01]  /*1c10*/  UMOV UR10, UR34 ;  /* 0x00000022000a7c82 */ /* 0x000fe20008000000 */
[----:B------:R-:W-:Y:S01]  /*1c20*/  UTMALDG.3D [UR32], [UR16], desc[UR18] ;  /* 0x00001220100075b4 */ /* 0x000fe20008011000 */
[----:B------:R-:W-:Y:S01]  /*1c30*/  UMOV UR13, UR21 ;  /* 0x00000015000d7c82 */ /* 0x000fe20008000000 */
[----:B------:R2:W-:Y:S02]  /*1c40*/  UTMALDG.3D.MULTICAST [UR8], [UR14], UR4, desc[UR18] ;  /* 0x000012080e0073b4 */ /* 0x0005e40008011804 */
[----:B--2---:R-:W-:Y:S01]  /*1c50*/  UMOV UR4, UR5 ;  /* 0x0000000500047c82 */ /* 0x004fe20008000000 */
[----:B------:R-:W-:Y:S05]  /*1c60*/  BRA.U UP0, `(.L_x_31) ;  /* 0xfffffffd00487547 */ /* 0x000fea000b83ffff */
.L_x_25:
[----:B------:R-:W-:Y:S01]  /*1c70*/  ULEA UR4, UR5, UR6, 0x3 ;  /* 0x0000000605047291 */ /* 0x000fe2000f8e18ff */
[----:B--2-4-:R-:W-:Y:S01]  /*1c80*/  SHF.L.U32 R0, R12, 0x1f, RZ ;  /* 0x0000001f0c007819 */ /* 0x014fe200000006ff */
[----:B------:R-:W-:Y:S01]  /*1c90*/  @!P1 SYNCS.ARRIVE.TRANS64.A1T0 RZ, [UR6+0x78], RZ ;  /* 0x000078ffffff99a7 */ /* 0x000fe20008100006 */
[----:B------:R-:W-:-:S06]  /*1ca0*/  UISETP.GT.AND UP0, UPT, UR41, UR40, UPT ;  /* 0x000000282900728c */ /* 0x000fcc000bf04270 */
[----:B-1-3--:R1:W2:Y:S03]  /*1cb0*/  SYNCS.PHASECHK.TRANS64.TRYWAIT P0, [UR4+0x20], R0 ;  /* 0x00002000ff0075a7 */ /* 0x00a2a60008001104 */
[----:B------:R-:W-:Y:S05]  /*1cc0*/  BRA.U !UP0, `(.L_x_32) ;  /* 0x0000000108c47547 */ /* 0x000fea000b800000 */
[----:B------:R-:W-:Y:S01]  /*1cd0*/  UIADD3 UR26, UPT, UPT, UR43, UR13, URZ ;  /* 0x0000000d2b1a7290 */ /* 0x000fe2000fffe0ff */
[----:B------:R-:W-:-:S11]  /*1ce0*/  UMOV UR4, UR5 ;  /* 0x0000000500047c82 */ /* 0x000fd60008000000 */
.L_x_38:
[----:B------:R-:W-:Y:S01]  /*1cf0*/  ULEA UR17, UR4, UR6, 0x3 ;  /* 0x0000000604117291 */ /* 0x000fe2000f8e18ff */
[----:B--2---:R-:W-:Y:S01]  /*1d00*/  @!P3 MOV R2, 0x4000 ;  /* 0x000040000002b802 */ /* 0x004fe20000000f00 */
[----:B--2-4-:R-:W-:Y:S10]  /*1d10*/  @P0 BRA `(.L_x_33) ;  /* 0x00000000000c0947 */ /* 0x014ff40003800000 */
[----:B------:R-:W-:-:S04]  /*1d20*/  SHF.L.U32 R3, R12, 0x1f, RZ ;  /* 0x0000001f0c037819 */ /* 0x000fc800000006ff */
[----:B------:R-:W2:Y:S02]  /*1d30*/  SYNCS.PHASECHK.TRANS64.TRYWAIT P0, [UR17+0x20], R3 ;  /* 0x00002003ff0075a7 */ /* 0x000ea40008001111 */
[----:B--2---:R-:W-:Y:S05]  /*1d40*/  @!P0 BRA `(.L_x_34) ;  /* 0x0000005800488947 */ /* 0x004fea0003800000 */
.L_x_33:
[----:B------:R2:W-:Y:S01]  /*1d50*/  @!P3 SYNCS.ARRIVE.TRANS64 RZ, [UR17], R2 ;  /* 0x00000002ffffb9a7 */ /* 0x0005e20008000011 */
[----:B------:R-:W-:-:S04]  /*1d60*/  ULOP3.LUT UR5, UR25, 0x2, URZ, 0xfc, !UPT ;  /* 0x0000000219057892 */ /* 0x000fc8000f8efcff */
[----:B------:R-:W-:-:S09]  /*1d70*/  UISETP.NE.AND UP0, UPT, UR5, 0x2, UPT ;  /* 0x000000020500788c */ /* 0x000fd2000bf05270 */
[----:B------:R-:W-:Y:S05]  /*1d80*/  BRA.U UP0, `(.L_x_35) ;  /* 0x0000000100047547 */ /* 0x000fea000b800000 */
[----:B------:R-:W-:Y:S05]  /*1d90*/  BPT.TRAP 0x1 ;  /* 0x000000040000795c */ /* 0x000fea0000300000 */
.L_x_35:
[----:B------:R-:W-:Y:S04]  /*1da0*/  BSSY.RECONVERGENT B0, `(.L_x_36) ;  /* 0x0000003000007945 */ /* 0x000fe80003800200 */
[----:B------:R-:W-:Y:S05]  /*1db0*/  @P2 BRA `(.L_x_37) ;  /* 0x0000000000042947 */ /* 0x000fea0003800000 */
[----:B------:R-:W-:Y:S05]  /*1dc0*/  BPT.TRAP 0x1 ;  /* 0x000000040000795c */ /* 0x000fea0000300000 */
.L_x_37:
[----:B------:R-:W-:Y:S05]  /*1dd0*/  BSYNC.RECONVERGENT B0 ;  /* 0x0000000000007941 */ /* 0x000fea0003800200 */
.L_x_36:
[----:B------:R-:W-:Y:S02]  /*1de0*/  UIADD3 UR5, UPT, UPT, UR4, 0x1, URZ ;  /* 0x0000000104057890 */ /* 0x000fe4000fffe0ff */
[----:B------:R-:W-:Y:S02]  /*1df0*/  ULEA UR16, UR4, UR6, 0xd ;  /* 0x0000000604107291 */ /* 0x000fe4000f8e68ff */
[----:B------:R-:W-:Y:S02]  /*1e00*/  UISETP.NE.AND UP0, UPT, UR5, 0x4, UPT ;  /* 0x000000040500788c */ /* 0x000fe4000bf05270 */
[----:B------:R-:W-:Y:S02]  /*1e10*/  ULEA UR4, UR4, UR24, 0xc ;  /* 0x0000001804047291 */ /* 0x000fe4000f8e60ff */
[----:B------:R-:W-:Y:S02]  /*1e20*/  USEL UR8, URZ, 0x1, UP0 ;  /* 0x00000001ff087887 */ /* 0x000fe40008000000 */
[----:B------:R-:W-:-:S02]  /*1e30*/  USEL UR5, UR5, URZ, UP0 ;  /* 0x000000ff05057287 */ /* 0x000fc40008000000 */
[----:B------:R-:W-:Y:S02]  /*1e40*/  UIADD3 UR22, UP1, UPT, UR28, 0x80, URZ ;  /* 0x000000801c167890 */ /* 0x000fe4000ff3e0ff */
[----:B------:R-:W-:Y:S01]  /*1e50*/  UIADD3 UR14, UP0, UPT, UR28, 0x180, URZ ;  /* 0x000001801c0e7890 */ /* 0x000fe2000ff1e0ff */
[----:B------:R-:W-:Y:S01]  /*1e60*/  LOP3.LUT R12, R12, UR8, RZ, 0x3c, !PT ;  /* 0x000000080c0c7c12 */ /* 0x000fe2000f8e3cff */
[----:B------:R-:W-:Y:S02]  /*1e70*/  ULEA UR4, UR4, UR6, 0x1 ;  /* 0x0000000604047291 */ /* 0x000fe4000f8e08ff */
[----:B------:R-:W-:Y:S01]  /*1e80*/  ULEA UR7, UR5, UR6, 0x3 ;  /* 0x0000000605077291 */ /* 0x000fe2000f8e18ff */
[----:B-1----:R-:W-:Y:S01]  /*1e90*/  SHF.L.U32 R0, R12, 0x1f, RZ ;  /* 0x0000001f0c007819 */ /* 0x002fe200000006ff */
[----:B------:R-:W-:Y:S02]  /*1ea0*/  USHF.L.U32 UR18, UR13, 0x6, URZ ;  /* 0x000000060d127899 */ /* 0x000fe400080006ff */
[----:B------:R-:W-:-:S02]  /*1eb0*/  UIADD3 UR16, UPT, UPT, UR16, 0x3400, URZ ;  /* 0x0000340010107890 */ /* 0x000fc4000fffe0ff */
[----:B------:R-:W-:Y:S02]  /*1ec0*/  UIADD3.X UR23, UPT, UPT, URZ, UR29, URZ, UP1, !UPT ;  /* 0x0000001dff177290 */ /* 0x000fe40008ffe4ff */
[----:B------:R-:W-:Y:S01]  /*1ed0*/  UIADD3 UR8, UPT, UPT, UR4, 0xb400, URZ ;  /* 0x0000b40004087890 */ /* 0x000fe2000fffe0ff */
[----:B------:R3:W4:Y:S01]  /*1ee0*/  SYNCS.PHASECHK.TRANS64.TRYWAIT P0, [UR7+0x20], R0 ;  /* 0x00002000ff0075a7 */ /* 0x0007220008001107 */
[----:B------:R-:W-:Y:S01]  /*1ef0*/  UIADD3.X UR15, UPT, UPT, URZ, UR29, URZ, UP0, !UPT ;  /* 0x0000001dff0f7290 */ /* 0x000fe200087fe4ff */
[----:B------:R-:W-:Y:S01]  /*1f00*/  UMOV UR30, 0x0 ;  /* 0x00000000001e7882 */ /* 0x000fe20000000000 */
[----:B------:R-:W-:Y:S01]  /*1f10*/  UMOV UR31, 0x10000000 ;  /* 0x10000000001f7882 */ /* 0x000fe20000000000 */
[----:B------:R-:W-:Y:S01]  /*1f20*/  UMOV UR19, UR35 ;  /* 0x0000002300137c82 */ /* 0x000fe20008000000 */
[----:B------:R-:W-:Y:S01]  /*1f30*/  UMOV UR20, UR36 ;  /* 0x0000002400147c82 */ /* 0x000fe20008000000 */
[----:B------:R-:W-:Y:S01]  /*1f40*/  UMOV UR7, 0x30000 ;  /* 0x0003000000077882 */ /* 0x000fe20000000000 */
[----:B------:R-:W-:Y:S01]  /*1f50*/  UMOV UR12, UR36 ;  /* 0x00000024000c7c82 */ /* 0x000fe20008000000 */
[----:B------:R-:W-:Y:S01]  /*1f60*/  UMOV UR9, UR17 ;  /* 0x0000001100097c82 */ /* 0x000fe20008000000 */
[----:B------:R-:W-:Y:S01]  /*1f70*/  UMOV UR10, UR18 ;  /* 0x00000012000a7c82 */ /* 0x000fe20008000000 */
[----:B------:R3:W-:Y:S01]  /*1f80*/  UTMALDG.3D [UR16], [UR22], desc[UR30] ;  /* 0x00001e10160075b4 */ /* 0x0007e20008011000 */
[----:B------:R-:W-:Y:S01]  /*1f90*/  UIADD3 UR13, UPT, UPT, UR13, 0x1, URZ ;  /* 0x000000010d0d7890 */ /* 0x000fe2000fffe0ff */
[----:B------:R-:W-:-:S03]  /*1fa0*/  UMOV UR4, UR5 ;  /* 0x0000000500047c82 */ /* 0x000fc60008000000 */
[----:B------:R-:W-:Y:S01]  /*1fb0*/  UISETP.NE.AND UP0, UPT, UR13, UR26, UPT ;  /* 0x0000001a0d00728c */ /* 0x000fe2000bf05270 */
[----:B------:R3:W-:Y:S08]  /*1fc0*/  UTMALDG.3D.MULTICAST [UR8], [UR14], UR7, desc[UR30] ;  /* 0x00001e080e0073b4 */ /* 0x0007f00008011807 */
[----:B---3--:R-:W-:Y:S05]  /*1fd0*/  BRA.U UP0, `(.L_x_38) ;  /* 0xfffffffd00447547 */ /* 0x008fea000b83ffff */
.L_x_32:
[C---:B------:R-:W-:Y:S01]  /*1fe0*/  LEA R3, R11.reuse, UR6, 0x3 ;  /* 0x000000060b037c11 */ /* 0x040fe2000f8e18ff */
[----:B------:R-:W-:Y:S01]  /*1ff0*/  NOP ;  /* 0x0000000000007918 */ /* 0x000fe20000000000 */
[----:B-1----:R-:W-:Y:S02]  /*2000*/  SHF.L.U32 R0, R10, 0x1f, RZ ;  /* 0x0000001f0a007819 */ /* 0x002fe400000006ff */
[----:B------:R-:W-:Y:S02]  /*2010*/  LEA R4, R11, UR6, 0x4 ;  /* 0x000000060b047c11 */ /* 0x000fe4000f8e20ff */
[----:B--2-4-:R-:W1:Y:S02]  /*2020*/  SYNCS.PHASECHK.TRANS64.TRYWAIT P0, [R3+URZ+0x80], R0 ;  /* 0x00008000030075a7 */ /* 0x014e6400080011ff */
[----:B-1----:R-:W-:Y:S05]  /*2030*/  @!P0 BRA `(.L_x_39) ;  /* 0x0000005400a48947 */ /* 0x002fea0003800000 */
.L_x_125:
[----:B------:R-:W2:Y:S01]  /*2040*/  LDS.128 R4, [R4+0x110] ;  /* 0x0001100004047984 */ /* 0x000ea20000000c00 */
[----:B------:R-:W-:Y:S01]  /*2050*/  UISETP.GE.AND UP0, UPT, UR42, 0x1, UPT ;  /* 0x000000012a00788c */ /* 0x000fe2000bf06270 */
[----:B------:R-:W-:Y:S01]  /*2060*/  @!PT LDS RZ, [RZ] ;  /* 0x00000000fffff984 */ /* 0x000fe20000000800 */
[----:B------:R-:W-:Y:S01]  /*2070*/  @!PT LDS RZ, [RZ] ;  /* 0x00000000fffff984 */ /* 0x000fe20000000800 */
[----:B------:R-:W-:Y:S01]  /*2080*/  @!PT LDS RZ, [RZ] ;  /* 0x00000000fffff984 */ /* 0x000fe20000000800 */
[----:B------:R-:W-:Y:S01]  /*2090*/  @!PT LDS RZ, [RZ] ;  /* 0x00000000fffff984 */ /* 0x000fe20000000800 */
[----:B------:R3:W-:Y:S06]  /*20a0*/  MEMBAR.ALL.CTA ;  /* 0x0000000000007992 */ /* 0x0007ec0000008000 */
[----:B---3--:R-:W3:Y:S01]  /*20b0*/  FENCE.VIEW.ASYNC.S ;  /* 0x00000000000073c6 */ /* 0x008ee20000000000 */
[----:B--2---:R-:W-:-:S13]  /*20c0*/  LOP3.LUT P0, RZ, R6, 0x1, RZ, 0xc0, !PT ;  /* 0x0000000106ff7812 */ /* 0x004fda000780c0ff */
[----:B---3--:R-:W-:Y:S01]  /*20d0*/  VOTEU.ANY UP1, P0 ;  /* 0x0000000000ff7886 */ /* 0x008fe20000020100 */
[----:B------:R-:W-:-:S13]  /*20e0*/  PLOP3.LUT P0, PT, PT, PT, UP1, 0x80, 0x8 ;  /* 0x000000000008781c */ /* 0x000fda0003f0f018 */
[----:B-1----:R-:W-:Y:S02]  /*20f0*/  @P0 LOP3.LUT R0, R5, 0xffff, RZ, 0xc0, !PT ;  /* 0x0000ffff05000812 */ /* 0x002fe400078ec0ff */
[----:B------:R-:W-:Y:S02]  /*2100*/  @P0 MOV R2, R4 ;  /* 0x0000000400020202 */ /* 0x000fe40000000f00 */
[----:B------:R-:W-:Y:S01]  /*2110*/  @P0 R2UR UR7, R0 ;  /* 0x00000000000702ca */ /* 0x000fe200000e0000 */
[----:B------:R-:W-:Y:S01]  /*2120*/  VIADD R0, R3, 0x90 ;  /* 0x0000009003007836 */ /* 0x000fe20000000000 */
[----:B------:R-:W-:Y:S02]  /*2130*/  @P0 SHF.R.U32.HI R4, RZ, 0x10, R5 ;  /* 0x00000010ff040819 */ /* 0x000fe40000011605 */
[----:B------:R-:W-:Y:S02]  /*2140*/  @P0 R2UR UR8, R2 ;  /* 0x00000000020802ca */ /* 0x000fe400000e0000 */
[----:B------:R-:W-:-:S02]  /*2150*/  PRMT R0, RZ, 0x654, R0 ;  /* 0x00000654ff007816 */ /* 0x000fc40000000000 */
[----:B------:R-:W-:Y:S02]  /*2160*/  @P0 R2UR UR4, R4 ;  /* 0x00000000040402ca */ /* 0x000fe400000e0000 */
[----:B------:R1:W-:Y:S03]  /*2170*/  SYNCS.ARRIVE.TRANS64.RED.A1T0 RZ, [R0+URZ], RZ ;  /* 0x000000ff00ff79a7 */ /* 0x0003e600081004ff */
[----:B------:R-:W-:-:S04]  /*2180*/  @UP1 UMOV UR27, UR7 ;  /* 0x00000007001b1c82 */ /* 0x000fc80008000000 */
[----:B------:R-:W-:-:S04]  /*2190*/  @UP1 UMOV UR37, UR8 ;  /* 0x0000000800251c82 */ /* 0x000fc80008000000 */
[----:B------:R-:W-:Y:S01]  /*21a0*/  @UP1 UMOV UR36, UR4 ;  /* 0x0000000400241c82 */ /* 0x000fe20008000000 */
[----:B------:R-:W-:Y:S05]  /*21b0*/  BRA.U !UP0, `(.L_x_40) ;  /* 0x0000000108d47547 */ /* 0x000fea000b800000 */
[----:B------:R-:W2:Y:S01]  /*21c0*/  LDCU.128 UR12, c[0x0][0xb10] ;  /* 0x00016200ff0c77ac */ /* 0x000ea20008000c00 */
[----:B------:R-:W3:Y:S01]  /*21d0*/  LDCU UR26, c[0x0][0xb20] ;  /* 0x00016400ff1a77ac */ /* 0x000ee20008000800 */
[----:B------:R-:W4:Y:S01]  /*21e0*/  LDCU UR20, c[0x0][0xb0c] ;  /* 0x00016180ff1477ac */ /* 0x000f220008000800 */
[----:B------:R-:W1:Y:S01]  /*21f0*/  LDCU.64 UR10, c[0x0][0xb28] ;  /* 0x00016500ff0a77ac */ /* 0x000e620008000a00 */
[----:B------:R-:W-:Y:S02]  /*2200*/  UISETP.NE.AND UP3, UPT, UR42, 0x1, UPT ;  /* 0x000000012a00788c */ /* 0x000fe4000bf65270 */
[----:B--2---:R-:W-:Y:S02]  /*2210*/  UIMAD.WIDE.U32 UR16, UR38, UR15, URZ ;  /* 0x0000000f261072a5 */ /* 0x004fe4000f8e00ff */
[----:B------:R-:W-:Y:S02]  /*2220*/  UIMAD.WIDE.U32 UR8, UR39, UR12, URZ ;  /* 0x0000000c270872a5 */ /* 0x000fe4000f8e00ff */
[----:B------:R-:W-:-:S02]  /*2230*/  UISETP.NE.AND UP0, UPT, UR14, 0x1, UPT ;  /* 0x000000010e00788c */ /* 0x000fc4000bf05270 */
[----:B------:R-:W-:Y:S01]  /*2240*/  UIMAD.WIDE.U32 UR22, UR27, UR15, URZ ;  /* 0x0000000f1b1672a5 */ /* 0x000fe2000f8e00ff */
[----:B------:R-:W-:Y:S02]  /*2250*/  UMOV UR16, UR17 ;  /* 0x0000001100107c82 */ /* 0x000fe40008000000 */
[----:B------:R-:W-:Y:S01]  /*2260*/  UMOV UR8, UR9 ;  /* 0x0000000900087c82 */ /* 0x000fe20008000000 */
[----:B---3--:R-:W-:Y:S02]  /*2270*/  USHF.R.U32.HI UR16, URZ, UR26, UR16 ;  /* 0x0000001aff107299 */ /* 0x008fe40008011610 */
[----:B----4-:R-:W-:Y:S02]  /*2280*/  UISETP.NE.AND UP2, UPT, UR20, 0x1, UPT ;  /* 0x000000011400788c */ /* 0x010fe4000bf45270 */
[----:B------:R-:W-:Y:S02]  /*2290*/  USHF.R.U32.HI UR8, URZ, UR13, UR8 ;  /* 0x0000000dff087299 */ /* 0x000fe40008011608 */
[----:B------:R-:W-:-:S02]  /*22a0*/  USEL UR7, UR38, UR16, !UP0 ;  /* 0x0000001026077287 */ /* 0x000fc4000c000000 */
[----:B------:R-:W-:Y:S02]  /*22b0*/  USEL UR8, UR39, UR8, !UP2 ;  /* 0x0000000827087287 */ /* 0x000fe4000d000000 */
[----:B-1----:R-:W-:Y:S01]  /*22c0*/  UIMAD.WIDE.U32 UR16, UR7, UR10, URZ ;  /* 0x0000000a071072a5 */ /* 0x002fe2000f8e00ff */
[----:B------:R-:W-:Y:S01]  /*22d0*/  UMOV UR4, UR23 ;  /* 0x0000001700047c82 */ /* 0x000fe20008000000 */
[----:B------:R-:W-:Y:S02]  /*22e0*/  UIMAD.WIDE.U32 UR18, UR37, UR12, URZ ;  /* 0x0000000c251272a5 */ /* 0x000fe4000f8e00ff */
[----:B------:R-:W-:-:S03]  /*22f0*/  UIMAD.WIDE.U32 UR22, UR8, UR10, URZ ;  /* 0x0000000a081672a5 */ /* 0x000fc6000f8e00ff */
[----:B------:R-:W-:Y:S01]  /*2300*/  UMOV UR16, UR17 ;  /* 0x0000001100107c82 */ /* 0x000fe20008000000 */
[----:B------:R-:W-:Y:S02]  /*2310*/  USHF.R.U32.HI UR4, URZ, UR26, UR4 ;  /* 0x0000001aff047299 */ /* 0x000fe40008011604 */
[----:B------:R-:W-:Y:S01]  /*2320*/  @UP3 USHF.R.U32.HI UR7, URZ, UR11, UR16 ;  /* 0x0000000bff073299 */ /* 0x000fe20008011610 */
[----:B------:R-:W-:Y:S01]  /*2330*/  UMOV UR18, UR19 ;  /* 0x0000001300127c82 */ /* 0x000fe20008000000 */
[----:B------:R-:W-:Y:S01]  /*2340*/  UMOV UR22, UR23 ;  /* 0x0000001700167c82 */ /* 0x000fe20008000000 */
[----:B------:R-:W-:Y:S02]  /*2350*/  USHF.R.U32.HI UR13, URZ, UR13, UR18 ;  /* 0x0000000dff0d7299 */ /* 0x000fe40008011612 */
[----:B------:R-:W-:Y:S02]  /*2360*/  USEL UR4, UR27, UR4, !UP0 ;  /* 0x000000041b047287 */ /* 0x000fe4000c000000 */
[----:B------:R-:W-:-:S02]  /*2370*/  @UP3 USHF.R.U32.HI UR8, URZ, UR11, UR22 ;  /* 0x0000000bff083299 */ /* 0x000fc40008011616 */
[----:B------:R-:W-:Y:S02]  /*2380*/  UIMAD UR9, UR42, UR7, URZ ;  /* 0x000000072a0972a4 */ /* 0x000fe4000f8e02ff */
[----:B------:R-:W-:Y:S02]  /*2390*/  USEL UR7, UR37, UR13, !UP2 ;  /* 0x0000000d25077287 */ /* 0x000fe4000d000000 */
[----:B------:R-:W-:Y:S02]  /*23a0*/  UIMAD UR12, UR42, UR8, URZ ;  /* 0x000000082a0c72a4 */ /* 0x000fe4000f8e02ff */
[----:B------:R-:W-:Y:S02]  /*23b0*/  UISETP.GE.AND UP0, UPT, UR4, UR9, UPT ;  /* 0x000000090400728c */ /* 0x000fe4000bf06270 */
[----:B------:R-:W-:Y:S02]  /*23c0*/  UIMAD.WIDE.U32 UR16, UR4, UR10, URZ ;  /* 0x0000000a041072a5 */ /* 0x000fe4000f8e00ff */
[----:B------:R-:W-:-:S02]  /*23d0*/  UISETP.GE.OR UP0, UPT, UR7, UR12, UP0 ;  /* 0x0000000c0700728c */ /* 0x000fc40008706670 */
[----:B------:R-:W-:Y:S02]  /*23e0*/  UIMAD.WIDE.U32 UR12, UR7, UR10, URZ ;  /* 0x0000000a070c72a5 */ /* 0x000fe4000f8e00ff */
[----:B------:R-:W-:Y:S01]  /*23f0*/  UIADD3 UR15, UPT, UPT, -UR4, URZ, URZ ;  /* 0x000000ff040f7290 */ /* 0x000fe2000fffe1ff */
[----:B------:R-:W-:Y:S01]  /*2400*/  UMOV UR10, UR17 ;  /* 0x00000011000a7c82 */ /* 0x000fe20008000000 */
[----:B------:R-:W-:Y:S02]  /*2410*/  UIADD3 UR12, UPT, UPT, -UR7, URZ, URZ ;  /* 0x000000ff070c7290 */ /* 0x000fe4000fffe1ff */
[----:B------:R-:W-:-:S03]  /*2420*/  USHF.R.U32.HI UR10, URZ, UR11, UR10 ;  /* 0x0000000bff0a7299 */ /* 0x000fc6000801160a */
[----:B------:R-:W-:Y:S01]  /*2430*/  @!UP0 UMOV UR9, UR13 ;  /* 0x0000000d00098c82 */ /* 0x000fe20008000000 */
[----:B------:R-:W-:Y:S02]  /*2440*/  UIMAD UR15, UR14, UR15, UR27 ;  /* 0x0000000f0e0f72a4 */ /* 0x000fe4000f8e021b */
[----:B------:R-:W-:Y:S02]  /*2450*/  USEL UR10, UR4, UR10, !UP3 ;  /* 0x0000000a040a7287 */ /* 0x000fe4000d800000 */
[----:B------:R-:W-:Y:S02]  /*2460*/  @!UP0 USHF.R.U32.HI UR9, URZ, UR11, UR9 ;  /* 0x0000000bff098299 */ /* 0x000fe40008011609 */
[----:B------:R-:W-:Y:S02]  /*2470*/  UIADD3 UR11, UPT, UPT, -UR10, URZ, URZ ;  /* 0x000000ff0a0b7290 */ /* 0x000fe4000fffe1ff */
[----:B------:R-:W-:Y:S02]  /*2480*/  @!UP0 USEL UR9, UR7, UR9, !UP3 ;  /* 0x0000000907098287 */ /* 0x000fe4000d800000 */
[----:B------:R-:W-:-:S02]  /*2490*/  UIMAD UR11, UR42, UR11, UR4 ;  /* 0x0000000b2a0b72a4 */ /* 0x000fc4000f8e0204 */
[----:B------:R-:W-:Y:S02]  /*24a0*/  @!UP0 UIADD3 UR10, UPT, UPT, UR10, -UR9, URZ ;  /* 0x800000090a0a8290 */ /* 0x000fe4000fffe0ff */
[----:B------:R-:W-:Y:S02]  /*24b0*/  @!UP0 UIMAD UR9, UR11, UR8, UR9 ;  /* 0x000000080b0982a4 */ /* 0x000fe4000f8e0209 */
[----:B------:R-:W-:Y:S02]  /*24c0*/  @!UP0 UIMAD UR4, UR42, UR10, UR7 ;  /* 0x0000000a2a0482a4 */ /* 0x000fe4000f8e0207 */
[----:B------:R-:W-:Y:S02]  /*24d0*/  UIMAD UR8, UR20, UR12, UR37 ;  /* 0x0000000c140872a4 */ /* 0x000fe4000f8e0225 */
[----:B------:R-:W-:Y:S01]  /*24e0*/  UIMAD UR27, UR4, UR14, UR15 ;  /* 0x0000000e041b72a4 */ /* 0x000fe2000f8e020f */
[----:B------:R-:W-:Y:S02]  /*24f0*/  @!UP0 UMOV UR7, UR9 ;  /* 0x0000000900078c82 */ /* 0x000fe40008000000 */
[----:B------:R-:W-:-:S12]  /*2500*/  UIMAD UR37, UR7, UR20, UR8 ;  /* 0x00000014072572a4 */ /* 0x000fd8000f8e0208 */
.L_x_40:
[----:B------:R-:W2:Y:S02]  /*2510*/  LDCU UR4, c[0x0][0xb30] ;  /* 0x00016600ff0477ac */ /* 0x000ea40008000800 */
[----:B--2---:R-:W-:-:S09]  /*2520*/  UISETP.NE.AND UP0, UPT, UR4, 0x1, UPT ;  /* 0x000000010400788c */ /* 0x004fd2000bf05270 */
[----:B------:R-:W-:Y:S05]  /*2530*/  BRA.U UP0, `(.L_x_41) ;  /* 0x0000000100447547 */ /* 0x000fea000b800000 */
[----:B------:R-:W2:Y:S01]  /*2540*/  LDCU.128 UR12, c[0x0][0xb10] ;  /* 0x00016200ff0c77ac */ /* 0x000ea20008000c00 */
[----:B------:R-:W3:Y:S01]  /*2550*/  LDCU UR16, c[0x0][0xb0c] ;  /* 0x00016180ff1077ac */ /* 0x000ee20008000800 */
[----:B------:R-:W4:Y:S01]  /*2560*/  LDCU UR17, c[0x0][0xb20] ;  /* 0x00016400ff1177ac */ /* 0x000f220008000800 */
[----:B--2---:R-:W-:Y:S02]  /*2570*/  UIMAD.WIDE.U32 UR10, UR37, UR12, URZ ;  /* 0x0000000c250a72a5 */ /* 0x004fe4000f8e00ff */
[----:B------:R-:W-:Y:S02]  /*2580*/  UIMAD.WIDE.U32 UR8, UR27, UR15, URZ ;  /* 0x0000000f1b0872a5 */ /* 0x000fe4000f8e00ff */
[----:B---3--:R-:W-:Y:S02]  /*2590*/  UISETP.NE.AND UP2, UPT, UR16, 0x1, UPT ;  /* 0x000000011000788c */ /* 0x008fe4000bf45270 */
[----:B------:R-:W-:Y:S01]  /*25a0*/  UISETP.NE.AND UP0, UPT, UR14, 0x1, UPT ;  /* 0x000000010e00788c */ /* 0x000fe2000bf05270 */
[----:B------:R-:W-:-:S02]  /*25b0*/  UMOV UR7, UR11 ;  /* 0x0000000b00077c82 */ /* 0x000fc40008000000 */
[----:B------:R-:W-:Y:S01]  /*25c0*/  UMOV UR4, UR9 ;  /* 0x0000000900047c82 */ /* 0x000fe20008000000 */
[----:B------:R-:W-:Y:S02]  /*25d0*/  USHF.R.U32.HI UR7, URZ, UR13, UR7 ;  /* 0x0000000dff077299 */ /* 0x000fe40008011607 */
[----:B----4-:R-:W-:Y:S02]  /*25e0*/  USHF.R.U32.HI UR4, URZ, UR17, UR4 ;  /* 0x00000011ff047299 */ /* 0x010fe40008011604 */
[----:B------:R-:W-:Y:S02]  /*25f0*/  USEL UR7, UR37, UR7, !UP2 ;  /* 0x0000000725077287 */ /* 0x000fe4000d000000 */
[----:B------:R-:W-:-:S04]  /*2600*/  USEL UR4, UR27, UR4, !UP0 ;  /* 0x000000041b047287 */ /* 0x000fc8000c000000 */
[----:B------:R-:W-:Y:S02]  /*2610*/  UIADD3 UR8, UPT, UPT, UR7, -UR4, URZ ;  /* 0x8000000407087290 */ /* 0x000fe4000fffe0ff */
[----:B------:R-:W-:Y:S02]  /*2620*/  UIADD3 UR4, UPT, UPT, -UR7, UR4, URZ ;  /* 0x0000000407047290 */ /* 0x000fe4000fffe1ff */
[----:B------:R-:W-:Y:S02]  /*2630*/  UIMAD UR27, UR8, UR14, UR27 ;  /* 0x0000000e081b72a4 */ /* 0x000fe4000f8e021b */
[----:B------:R-:W-:-:S12]  /*2640*/  UIMAD UR37, UR4, UR16, UR37 ;  /* 0x00000010042572a4 */ /* 0x000fd8000f8e0225 */
.L_x_41:
[----:B------:R-:W-:Y:S01]  /*2650*/  VIADD R11, R11, 0x1 ;  /* 0x000000010b0b7836 */ /* 0x000fe20000000000 */
[----:B------:R-:W-:Y:S02]  /*2660*/  R2UR UR7, R48 ;  /* 0x00000000300772ca */ /* 0x000fe400000e0000 */
[----:B------:R-:W-:Y:S02]  /*2670*/  R2UR UR4, R47 ;  /* 0x000000002f0472ca */ /* 0x000fe400000e0000 */
[C---:B------:R-:W-:Y:S02]  /*2680*/  ISETP.NE.AND P0, PT, R11.reuse, 0x2, PT ;  /* 0x000000020b00780c */ /* 0x040fe40003f05270 */
[----:B------:R-:W-:Y:S02]  /*2690*/  PLOP3.LUT P1, PT, PT, PT, PT, 0x80, 0x8 ;  /* 0x000000000008781c */ /* 0x000fe40003f2f070 */
[----:B-1----:R-:W-:Y:S02]  /*26a0*/  SEL R0, RZ, 0x1, P0 ;  /* 0x00000001ff007807 */ /* 0x002fe40000000000 */
[----:B------:R-:W-:-:S02]  /*26b0*/  SEL R11, R11, RZ, P0 ;  /* 0x000000ff0b0b7207 */ /* 0x000fc40000000000 */
[----:B------:R-:W-:Y:S01]  /*26c0*/  LOP3.LUT R10, R10, R0, RZ, 0x3c, !PT ;  /* 0x000000000a0a7212 */ /* 0x000fe200078e3cff */
[----:B------:R-:W-:Y:S02]  /*26d0*/  UIADD3 UR26, UPT, UPT, UR37, UR7, URZ ;  /* 0x00000007251a7290 */ /* 0x000fe4000fffe0ff */
[----:B------:R-:W-:Y:S01]  /*26e0*/  UIADD3 UR30, UPT, UPT, UR27, UR4, URZ ;  /* 0x000000041b1e7290 */ /* 0x000fe2000fffe0ff */
[----:B------:R-:W-:Y:S11]  /*26f0*/  BRA.U UP1, `(.L_x_42) ;  /* 0xfffffff101347547 */ /* 0x000ff6000b83ffff */
[----:B------:R-:W-:Y:S01]  /*2700*/  UIADD3 UR7, UPT, UPT, UR6, 0x20, URZ ;  /* 0x0000002006077890 */ /* 0x000fe2000fffe0ff */
[----:B------:R-:W-:-:S03]  /*2710*/  SHF.L.U32 R2, R12, 0x1f, RZ ;  /* 0x0000001f0c027819 */ /* 0x000fc600000006ff */
[----:B------:R-:W-:-:S09]  /*2720*/  ULEA UR4, UR5, UR7, 0x3 ;  /* 0x0000000705047291 */ /* 0x000fd2000f8e18ff */
[----:B------:R-:W1:Y:S02]  /*2730*/  SYNCS.PHASECHK.TRANS64.TRYWAIT P0, [UR4], R2 ;  /* 0x00000002ff0075a7 */ /* 0x000e640008001104 */
[----:B-1----:R-:W-:Y:S05]  /*2740*/  @!P0 BRA `(.L_x_43) ;  /* 0x0000004c00f48947 */ /* 0x002fea0003800000 */
.L_x_127:
[----:B------:R-:W-:-:S04]  /*2750*/  UIADD3 UR4, UPT, UPT, UR5, 0x1, URZ ;  /* 0x0000000105047890 */ /* 0x000fc8000fffe0ff */
[----:B------:R-:W-:-:S04]  /*2760*/  UISETP.NE.AND UP0, UPT, UR4, 0x4, UPT ;  /* 0x000000040400788c */ /* 0x000fc8000bf05270 */
[----:B------:R-:W-:Y:S02]  /*2770*/  USEL UR6, URZ, 0x1, UP0 ;  /* 0x00000001ff067887 */ /* 0x000fe40008000000 */
[----:B------:R-:W-:-:S04]  /*2780*/  USEL UR4, UR4, URZ, UP0 ;  /* 0x000000ff04047287 */ /* 0x000fc80008000000 */
[----:B------:R-:W-:Y:S01]  /*2790*/  ULEA UR5, UR4, UR7, 0x3 ;  /* 0x0000000704057291 */ /* 0x000fe2000f8e18ff */
[----:B-1----:R-:W-:-:S04]  /*27a0*/  LOP3.LUT R2, R12, UR6, RZ, 0x3c, !PT ;  /* 0x000000060c027c12 */ /* 0x002fc8000f8e3cff */
[----:B------:R-:W-:-:S04]  /*27b0*/  SHF.L.U32 R3, R2, 0x1f, RZ ;  /* 0x0000001f02037819 */ /* 0x000fc800000006ff */
[----:B------:R-:W1:Y:S02]  /*27c0*/  SYNCS.PHASECHK.TRANS64.TRYWAIT P0, [UR5], R3 ;  /* 0x00000003ff0075a7 */ /* 0x000e640008001105 */
[----:B-1----:R-:W-:Y:S05]  /*27d0*/  @!P0 BRA `(.L_x_44) ;  /* 0x0000004c00e88947 */ /* 0x002fea0003800000 */
.L_x_129:
[----:B------:R-:W-:-:S04]  /*27e0*/  UIADD3 UR4, UPT, UPT, UR4, 0x1, URZ ;  /* 0x0000000104047890 */ /* 0x000fc8000fffe0ff */
[----:B------:R-:W-:-:S04]  /*27f0*/  UISETP.NE.AND UP0, UPT, UR4, 0x4, UPT ;  /* 0x000000040400788c */ /* 0x000fc8000bf05270 */
[----:B------:R-:W-:Y:S02]  /*2800*/  USEL UR6, URZ, 0x1, UP0 ;  /* 0x00000001ff067887 */ /* 0x000fe40008000000 */
[----:B------:R-:W-:-:S04]  /*2810*/  USEL UR4, UR4, URZ, UP0 ;  /* 0x000000ff04047287 */ /* 0x000fc80008000000 */
[----:B------:R-:W-:Y:S01]  /*2820*/  ULEA UR5, UR4, UR7, 0x3 ;  /* 0x0000000704057291 */ /* 0x000fe2000f8e18ff */
[----:B------:R-:W-:-:S04]  /*2830*/  LOP3.LUT R2, R2, UR6, RZ, 0x3c, !PT ;  /* 0x0000000602027c12 */ /* 0x000fc8000f8e3cff */
[----:B-1----:R-:W-:-:S04]  /*2840*/  SHF.L.U32 R3, R2, 0x1f, RZ ;  /* 0x0000001f02037819 */ /* 0x002fc800000006ff */
[----:B------:R-:W1:Y:S02]  /*2850*/  SYNCS.PHASECHK.TRANS64.TRYWAIT P0, [UR5], R3 ;  /* 0x00000003ff0075a7 */ /* 0x000e640008001105 */
[----:B-1----:R-:W-:Y:S05]  /*2860*/  @!P0 BRA `(.L_x_45) ;  /* 0x0000004c00dc8947 */ /* 0x002fea0003800000 */
.L_x_131:
[----:B------:R-:W-:-:S04]  /*2870*/  UIADD3 UR4, UPT, UPT, UR4, 0x1, URZ ;  /* 0x0000000104047890 */ /* 0x000fc8000fffe0ff */
[----:B------:R-:W-:-:S04]  /*2880*/  UISETP.NE.AND UP0, UPT, UR4, 0x4, UPT ;  /* 0x000000040400788c */ /* 0x000fc8000bf05270 */
[----:B------:R-:W-:Y:S02]  /*2890*/  USEL UR5, URZ, 0x1, UP0 ;  /* 0x00000001ff057887 */ /* 0x000fe40008000000 */
[----:B------:R-:W-:-:S04]  /*28a0*/  USEL UR4, UR4, URZ, UP0 ;  /* 0x000000ff04047287 */ /* 0x000fc80008000000 */
[----:B------:R-:W-:Y:S01]  /*28b0*/  ULEA UR4, UR4, UR7, 0x3 ;  /* 0x0000000704047291 */ /* 0x000fe2000f8e18ff */
[----:B------:R-:W-:-:S04]  /*28c0*/  LOP3.LUT R2, R2, UR5, RZ, 0x3c, !PT ;  /* 0x0000000502027c12 */ /* 0x000fc8000f8e3cff */
[----:B------:R-:W-:Y:S01]  /*28d0*/  SHF.L.U32 R2, R2, 0x1f, RZ ;  /* 0x0000001f02027819 */ /* 0x000fe200000006ff */
[----:B-1----:R-:W-:-:S07]  /*28e0*/  IMAD.U32 R0, RZ, RZ, UR4 ;  /* 0x00000004ff007e24 */ /* 0x002fce000f8e00ff */
.L_x_46:
[----:B-1----:R1:W2:Y:S02]  /*28f0*/  SYNCS.PHASECHK.TRANS64.TRYWAIT P0, [R0+URZ], R2 ;  /* 0x00000002000075a7 */ /* 0x0022a400080011ff */
[----:B--2---:R-:W-:Y:S05]  /*2900*/  @!P0 NANOSLEEP.SYNCS 0x989680 ;  /* 0x009896800000895d */ /* 0x004fea0003900000 */
[----:B------:R-:W2:Y:S02]  /*2910*/  @!P0 SYNCS.PHASECHK.TRANS64 P0, [R0+URZ], R2 ;  /* 0x00000002000085a7 */ /* 0x000ea400080010ff */
[----:B--2---:R-:W-:Y:S05]  /*2920*/  @P0 EXIT ;  /* 0x000000000000094d */ /* 0x004fea0003800000 */
[----:B------:R-:W-:Y:S05]  /*2930*/  BRA `(.L_x_46) ;  /* 0xfffffffc00ec7947 */ /* 0x000fea000383ffff */
.L_x_22:
[----:B------:R-:W-:-:S04]  /*2940*/  UISETP.NE.AND UP0, UPT, UR54, URZ, UPT ;  /* 0x000000ff3600728c */ /* 0x000fc8000bf05270 */
[----:B------:R-:W-:-:S09]  /*2950*/  UISETP.NE.OR UP0, UPT, UR18, 0x1, UP0 ;  /* 0x000000011200788c */ /* 0x000fd20008705670 */
[----:B------:R-:W-:Y:S05]  /*2960*/  BRA.U UP0, `(.L_x_47) ;  /* 0x0000000500487547 */ /* 0x000fea000b800000 */
[----:B------:R-:W-:Y:S01]  /*2970*/  ISETP.GE.U32.AND P2, PT, R0, 0x2, PT ;  /* 0x000000020000780c */ /* 0x000fe20003f46070 */
[----:B------:R-:W-:Y:S01]  /*2980*/  IMAD.MOV.U32 R12, RZ, RZ, 0x1 ;  /* 0x00000001ff0c7424 */ /* 0x000fe200078e00ff */
[----:B------:R-:W-:Y:S02]  /*2990*/  CS2R R10, SRZ ;  /* 0x00000000000a7805 */ /* 0x000fe4000001ff00 */
[----:B------:R-:W-:Y:S01]  /*29a0*/  CS2R R8, SRZ ;  /* 0x0000000000087805 */ /* 0x000fe2000001ff00 */
[----:B------:R-:W-:Y:S01]  /*29b0*/  UMOV UR6, 0x400 ;  /* 0x0000040000067882 */ /* 0x000fe20000000000 */
[----:B------:R-:W-:Y:S01]  /*29c0*/  UMOV UR5, URZ ;  /* 0x000000ff00057c82 */ /* 0x000fe20008000000 */
[----:B------:R-:W-:-:S12]  /*29d0*/  ULEA UR6, UR54, UR6, 0x18 ;  /* 0x0000000636067291 */ /* 0x000fd8000f8ec0ff */
.L_x_51:
[----:B------:R-:W-:Y:S02]  /*29e0*/  LEA R2, R8, UR6, 0x3 ;  /* 0x0000000608027c11 */ /* 0x000fe4000f8e18ff */
[----:B------:R-:W-:-:S03]  /*29f0*/  SHF.L.U32 R4, R9, 0x1f, RZ ;  /* 0x0000001f09047819 */ /* 0x000fc600000006ff */
[----:B------:R-:W-:Y:S01]  /*2a00*/  VIADD R5, R2, 0xf0 ;  /* 0x000000f002057836 */ /* 0x000fe20000000000 */
[----:B------:R-:W2:Y:S02]  /*2a10*/  SYNCS.PHASECHK.TRANS64.TRYWAIT P0, [R2+URZ+0xe0], R4 ;  /* 0x0000e004020075a7 */ /* 0x000ea400080011ff */
[----:B--2---:R-:W-:Y:S05]  /*2a20*/  @!P0 BRA `(.L_x_48) ;  /* 0x0000004c00848947 */ /* 0x004fea0003800000 */
.L_x_132:
[----:B------:R-:W-:Y:S01]  /*2a30*/  ULEA UR4, UR5, UR6, 0x3 ;  /* 0x0000000605047291 */ /* 0x000fe2000f8e18ff */
[----:B--2---:R-:W-:Y:S01]  /*2a40*/  PRMT R2, RZ, 0x654, R5 ;  /* 0x00000654ff027816 */ /* 0x004fe20000000005 */
[----:B------:R-:W-:Y:S01]  /*2a50*/  @!P2 IMAD.MOV.U32 R4, RZ, RZ, 0x10 ;  /* 0x00000010ff04a424 */ /* 0x000fe200078e00ff */
[----:B------:R-:W-:Y:S01]  /*2a60*/  SHF.L.U32 R5, R12, 0x1f, RZ ;  /* 0x0000001f0c057819 */ /* 0x000fe200000006ff */
[----:B------:R-:W-:Y:S01]  /*2a70*/  UIADD3 UR7, UPT, UPT, UR4, 0x80, URZ ;  /* 0x0000008004077890 */ /* 0x000fe2000fffe0ff */
[----:B------:R2:W-:Y:S05]  /*2a80*/  SYNCS.ARRIVE.TRANS64.RED.A1T0 RZ, [R2+URZ], RZ ;  /* 0x000000ff02ff79a7 */ /* 0x0005ea00081004ff */
[----:B------:R-:W-:Y:S01]  /*2a90*/  IMAD.U32 R6, RZ, RZ, UR7 ;  /* 0x00000007ff067e24 */ /* 0x000fe2000f8e00ff */
[----:B------:R-:W3:Y:S04]  /*2aa0*/  SYNCS.PHASECHK.TRANS64.TRYWAIT P0, [UR4+0x90], R5 ;  /* 0x00009005ff0075a7 */ /* 0x000ee80008001104 */
[----:B------:R-:W-:Y:S01]  /*2ab0*/  PRMT R6, R0, 0x654, R6 ;  /* 0x0000065400067816 */ /* 0x000fe20000000006 */
[----:B--23--:R-:W-:Y:S06]  /*2ac0*/  @!P0 BRA `(.L_x_49) ;  /* 0x0000004c00708947 */ /* 0x00cfec0003800000 */
.L_x_134:
[----:B------:R-:W-:Y:S01]  /*2ad0*/  ULEA UR8, UR5, UR6, 0x4 ;  /* 0x0000000605087291 */ /* 0x000fe2000f8e20ff */
[----:B------:R-:W-:Y:S01]  /*2ae0*/  SEL R3, R6, R3, !P2 ;  /* 0x0000000306037207 */ /* 0x000fe20005000000 */
[----:B------:R-:W-:Y:S01]  /*2af0*/  UIADD3 UR9, UPT, UPT, UR4, 0x80, URZ ;  /* 0x0000008004097890 */ /* 0x000fe2000fffe0ff */
[----:B--2---:R-:W-:Y:S01]  /*2b00*/  LEA R2, R11, UR6, 0x3 ;  /* 0x000000060b027c11 */ /* 0x004fe2000f8e18ff */
[----:B------:R-:W-:Y:S01]  /*2b10*/  UIADD3 UR8, UPT, UPT, UR8, 0x110, URZ ;  /* 0x0000011008087890 */ /* 0x000fe2000fffe0ff */
[----:B------:R2:W-:Y:S01]  /*2b20*/  @!P2 SYNCS.ARRIVE.TRANS64.RED RZ, [R3+URZ], R4 ;  /* 0x0000000403ffa9a7 */ /* 0x0005e200080004ff */
[----:B------:R-:W-:Y:S01]  /*2b30*/  UIADD3 UR4, UPT, UPT, UR5, 0x1, URZ ;  /* 0x0000000105047890 */ /* 0x000fe2000fffe0ff */
[----:B------:R-:W-:-:S03]  /*2b40*/  VIADD R8, R8, 0x1 ;  /* 0x0000000108087836 */ /* 0x000fc60000000000 */
[----:B------:R-:W-:Y:S02]  /*2b50*/  UISETP.NE.AND UP0, UPT, UR4, 0x2, UPT ;  /* 0x000000020400788c */ /* 0x000fe4000bf05270 */
[----:B------:R-:W-:Y:S01]  /*2b60*/  ISETP.NE.AND P0, PT, R8, 0x2, PT ;  /* 0x000000020800780c */ /* 0x000fe20003f05270 */
[----:B------:R-:W-:Y:S06]  /*2b70*/  UGETNEXTWORKID.BROADCAST [UR8], [UR9] ;  /* 0x00000000080073ca */ /* 0x000fec0008000100 */
[----:B------:R-:W-:Y:S02]  /*2b80*/  USEL UR7, URZ, 0x1, UP0 ;  /* 0x00000001ff077887 */ /* 0x000fe40008000000 */
[----:B------:R-:W-:-:S04]  /*2b90*/  USEL UR5, UR4, URZ, UP0 ;  /* 0x000000ff04057287 */ /* 0x000fc80008000000 */
[----:B------:R-:W-:Y:S02]  /*2ba0*/  LOP3.LUT R12, R12, UR7, RZ, 0x3c, !PT ;  /* 0x000000070c0c7c12 */ /* 0x000fe4000f8e3cff */
[----:B--2---:R-:W-:-:S04]  /*2bb0*/  SHF.L.U32 R4, R10, 0x1f, RZ ;  /* 0x0000001f0a047819 */ /* 0x004fc800000006ff */
[----:B------:R-:W2:Y:S02]  /*2bc0*/  SYNCS.PHASECHK.TRANS64.TRYWAIT P1, [R2+URZ+0x80], R4 ;  /* 0x00008004020075a7 */ /* 0x000ea400080211ff */
[----:B--2---:R-:W-:Y:S05]  /*2bd0*/  @!P1 BRA `(.L_x_50) ;  /* 0x0000004c00449947 */ /* 0x004fea0003800000 */
.L_x_135:
[C---:B--2---:R-:W-:Y:S01]  /*2be0*/  LEA R4, R11.reuse, UR6, 0x4 ;  /* 0x000000060b047c11 */ /* 0x044fe2000f8e20ff */
[----:B------:R-:W-:Y:S01]  /*2bf0*/  VIADD R2, R2, 0x90 ;  /* 0x0000009002027836 */ /* 0x000fe20000000000 */
[----:B------:R-:W-:Y:S01]  /*2c00*/  SEL R8, R8, RZ, P0 ;  /* 0x000000ff08087207 */ /* 0x000fe20000000000 */
[----:B------:R-:W-:-:S03]  /*2c10*/  VIADD R11, R11, 0x1 ;  /* 0x000000010b0b7836 */ /* 0x000fc60000000000 */
[----:B------:R-:W2:Y:S01]  /*2c20*/  LDS.128 R4, [R4+0x110] ;  /* 0x0001100004047984 */ /* 0x000ea20000000c00 */
[----:B------:R-:W-:Y:S02]  /*2c30*/  PRMT R2, RZ, 0x654, R2 ;  /* 0x00000654ff027816 */ /* 0x000fe40000000002 */
[C---:B------:R-:W-:Y:S01]  /*2c40*/  ISETP.NE.AND P1, PT, R11.reuse, 0x2, PT ;  /* 0x000000020b00780c */ /* 0x040fe20003f25270 */
[----:B------:R-:W-:Y:S01]  /*2c50*/  @!PT LDS RZ, [RZ] ;  /* 0x00000000fffff984 */ /* 0x000fe20000000800 */
[----:B------:R-:W-:Y:S01]  /*2c60*/  @!PT LDS RZ, [RZ] ;  /* 0x00000000fffff984 */ /* 0x000fe20000000800 */
[----:B------:R-:W-:Y:S01]  /*2c70*/  @!PT LDS RZ, [RZ] ;  /* 0x00000000fffff984 */ /* 0x000fe20000000800 */
[----:B------:R-:W-:Y:S01]  /*2c80*/  @!PT LDS RZ, [RZ] ;  /* 0x00000000fffff984 */ /* 0x000fe20000000800 */
[----:B------:R3:W-:Y:S06]  /*2c90*/  MEMBAR.ALL.CTA ;  /* 0x0000000000007992 */ /* 0x0007ec0000008000 */
[----:B---3--:R-:W3:Y:S01]  /*2ca0*/  FENCE.VIEW.ASYNC.S ;  /* 0x00000000000073c6 */ /* 0x008ee20000000000 */
[----:B------:R-:W-:Y:S01]  /*2cb0*/  SEL R11, R11, RZ, P1 ;  /* 0x000000ff0b0b7207 */ /* 0x000fe20000800000 */
[----:B---3--:R3:W-:Y:S01]  /*2cc0*/  SYNCS.ARRIVE.TRANS64.RED.A1T0 RZ, [R2+URZ], RZ ;  /* 0x000000ff02ff79a7 */ /* 0x0087e200081004ff */
[----:B--2---:R-:W-:-:S02]  /*2cd0*/  LOP3.LUT P3, RZ, R6, 0x1, RZ, 0xc0, !PT ;  /* 0x0000000106ff7812 */ /* 0x004fc4000786c0ff */
[----:B------:R-:W-:-:S04]  /*2ce0*/  SEL R4, RZ, 0x1, P1 ;  /* 0x00000001ff047807 */ /* 0x000fc80000800000 */
[----:B------:R-:W-:Y:S02]  /*2cf0*/  LOP3.LUT R10, R10, R4, RZ, 0x3c, !PT ;  /* 0x000000040a0a7212 */ /* 0x000fe400078e3cff */
[----:B---3--:R-:W-:-:S04]  /*2d00*/  SEL R2, RZ, 0x1, P0 ;  /* 0x00000001ff027807 */ /* 0x008fc80000000000 */
[----:B------:R-:W-:Y:S01]  /*2d10*/  LOP3.LUT R9, R9, R2, RZ, 0x3c, !PT ;  /* 0x0000000209097212 */ /* 0x000fe200078e3cff */
[----:B------:R-:W-:Y:S06]  /*2d20*/  @P3 BRA `(.L_x_51) ;  /* 0xfffffffc002c3947 */ /* 0x000fec000383ffff */
[----:B------:R-:W-:Y:S01]  /*2d30*/  ULEA UR4, UR5, UR6, 0x3 ;  /* 0x0000000605047291 */ /* 0x000fe2000f8e18ff */
[----:B------:R-:W-:-:S08]  /*2d40*/  SHF.L.U32 R2, R12, 0x1f, RZ ;  /* 0x0000001f0c027819 */ /* 0x000fd000000006ff */
[----:B------:R-:W2:Y:S02]  /*2d50*/  SYNCS.PHASECHK.TRANS64 P0, [UR4+0x90], R2 ;  /* 0x00009002ff0075a7 */ /* 0x000ea40008001004 */
[----:B--2---:R-:W-:Y:S05]  /*2d60*/  @P0 BRA `(.L_x_52) ;  /* 0x0000000000080947 */ /* 0x004fea0003800000 */
[----:B------:R-:W2:Y:S02]  /*2d70*/  SYNCS.PHASECHK.TRANS64.TRYWAIT P0, [UR4+0x90], R2 ;  /* 0x00009002ff0075a7 */ /* 0x000ea40008001104 */
[----:B--2---:R-:W-:Y:S05]  /*2d80*/  @!P0 BRA `(.L_x_53) ;  /* 0x0000004800ec8947 */ /* 0x004fea0003800000 */
.L_x_52:
[----:B------:R-:W-:-:S04]  /*2d90*/  UIADD3 UR7, UPT, UPT, UR5, 0x1, URZ ;  /* 0x0000000105077890 */ /* 0x000fc8000fffe0ff */
[----:B------:R-:W-:-:S04]  /*2da0*/  UISETP.NE.AND UP0, UPT, UR7, 0x2, UPT ;  /* 0x000000020700788c */ /* 0x000fc8000bf05270 */
[----:B------:R-:W-:Y:S02]  /*2db0*/  USEL UR8, URZ, 0x1, UP0 ;  /* 0x00000001ff087887 */ /* 0x000fe40008000000 */
[----:B------:R-:W-:-:S04]  /*2dc0*/  USEL UR7, UR7, URZ, UP0 ;  /* 0x000000ff07077287 */ /* 0x000fc80008000000 */
[----:B------:R-:W-:Y:S01]  /*2dd0*/  ULEA UR7, UR7, UR6, 0x3 ;  /* 0x0000000607077291 */ /* 0x000fe2000f8e18ff */
[----:B--2---:R-:W-:-:S04]  /*2de0*/  LOP3.LUT R2, R12, UR8, RZ, 0x3c, !PT ;  /* 0x000000080c027c12 */ /* 0x004fc8000f8e3cff */
[----:B------:R-:W-:-:S04]  /*2df0*/  SHF.L.U32 R0, R2, 0x1f, RZ ;  /* 0x0000001f02007819 */ /* 0x000fc800000006ff */
[----:B------:R-:W2:Y:S02]  /*2e00*/  SYNCS.PHASECHK.TRANS64 P0, [UR7+0x90], R0 ;  /* 0x00009000ff0075a7 */ /* 0x000ea40008001007 */
[----:B-12---:R-:W-:Y:S05]  /*2e10*/  @P0 EXIT ;  /* 0x000000000000094d */ /* 0x006fea0003800000 */
[----:B------:R-:W-:Y:S02]  /*2e20*/  SHF.L.U32 R2, R2, 0x1f, RZ ;  /* 0x0000001f02027819 */ /* 0x000fe400000006ff */
[----:B------:R-:W-:-:S07]  /*2e30*/  MOV R0, UR7 ;  /* 0x0000000700007c02 */ /* 0x000fce0008000f00 */
.L_x_54:
[----:B-1----:R1:W2:Y:S02]  /*2e40*/  SYNCS.PHASECHK.TRANS64.TRYWAIT P0, [R0+URZ+0x90], R2 ;  /* 0x00009002000075a7 */ /* 0x0022a400080011ff */
[----:B--2---:R-:W-:Y:S05]  /*2e50*/  @!P0 NANOSLEEP.SYNCS 0x989680 ;  /* 0x009896800000895d */ /* 0x004fea0003900000 */
[----:B------:R-:W2:Y:S02]  /*2e60*/  @!P0 SYNCS.PHASECHK.TRANS64 P0, [R0+URZ+0x90], R2 ;  /* 0x00009002000085a7 */ /* 0x000ea400080010ff */
[----:B--2---:R-:W-:Y:S05]  /*2e70*/  @P0 EXIT ;  /* 0x000000000000094d */ /* 0x004fea0003800000 */
[----:B------:R-:W-:Y:S05]  /*2e80*/  BRA `(.L_x_54) ;  /* 0xfffffffc00ec7947 */ /* 0x000fea000383ffff */
.L_x_47:
[----:B------:R-:W-:Y:S05]  /*2e90*/  BRA.U UP4, `(.L_x_55) ;  /* 0x0000000d04d47547 */ /* 0x000fea000b800000 */
[----:B------:R-:W-:Y:S01]  /*2ea0*/  UMOV UR4, 0x40 ;  /* 0x0000004000047882 */ /* 0x000fe20000000000 */
[----:B------:R-:W-:Y:S01]  /*2eb0*/  NOP ;  /* 0x0000000000007918 */ /* 0x000fe20000000000 */
[----:B------:R-:W-:Y:S01]  /*2ec0*/  ULEA UR5, UR54, UR4, 0x18 ;  /* 0x0000000436057291 */ /* 0x000fe2000f8ec0ff */
[----:B------:R-:W-:Y:S02]  /*2ed0*/  UMOV UR6, 0x400 ;  /* 0x0000040000067882 */ /* 0x000fe40000000000 */
[----:B------:R-:W-:-:S06]  /*2ee0*/  ULEA UR6, UR54, UR6, 0x18 ;  /* 0x0000000636067291 */ /* 0x000fcc000f8ec0ff */
[----:B------:R-:W2:Y:S02]  /*2ef0*/  LDS.U8 R0, [UR5+0x1c] ;  /* 0x00001c05ff007984 */ /* 0x000ea40008000000 */
[----:B--2---:R-:W-:-:S13]  /*2f00*/  ISETP.NE.AND P0, PT, R0, RZ, PT ;  /* 0x000000ff0000720c */ /* 0x004fda0003f05270 */
[----:B------:R-:W-:Y:S05]  /*2f10*/  @P0 BRA `(.L_x_56) ;  /* 0x0000000000580947 */ /* 0x000fea0003800000 */
[----:B------:R-:W-:-:S13]  /*2f20*/  ELECT P0, URZ, PT ;  /* 0x0000000000ff782f */ /* 0x000fda0003800000 */
[----:B------:R-:W-:Y:S05]  /*2f30*/  @!P0 BRA `(.L_x_57) ;  /* 0x0000000000608947 */ /* 0x000fea0003800000 */
[----:B------:R-:W-:Y:S01]  /*2f40*/  UMOV UR4, 0x10 ;  /* 0x0000001000047882 */ /* 0x000fe20000000000 */
[----:B------:R-:W-:Y:S01]  /*2f50*/  HFMA2 R0, -RZ, RZ, 0, 5.9604644775390625e-08 ;  /* 0x00000001ff007431 */ /* 0x000fe200000001ff */
[----:B------:R-:W-:-:S03]  /*2f60*/  MOV R3, 0xffff ;  /* 0x0000ffff00037802 */ /* 0x000fc60000000f00 */
[----:B------:R-:W-:Y:S04]  /*2f70*/  DEPBAR.LE SB2, 0x36 ;  /* 0x0000ad800000791a */ /* 0x000fe80000000000 */
[----:B------:R-:W2:Y:S02]  /*2f80*/  UTCATOMSWS.FIND_AND_SET.ALIGN UP0, UR4, UR4 ;  /* 0x00000004000475e3 */ /* 0x000ea40008000800 */
[----:B--2---:R-:W-:Y:S01]  /*2f90*/  MOV R4, UR4 ;  /* 0x0000000400047c02 */ /* 0x004fe20008000f00 */
[----:B------:R-:W-:Y:S06]  /*2fa0*/  BRA.U UP0, `(.L_x_58) ;  /* 0x0000000100187547 */ /* 0x000fec000b800000 */
.L_x_59:
[----:B------:R-:W-:Y:S05]  /*2fb0*/  NANOSLEEP 0x64 ;  /* 0x000000640000795d */ /* 0x000fea0003800000 */
[----:B------:R-:W-:-:S05]  /*2fc0*/  UMOV UR4, 0x10 ;  /* 0x0000001000047882 */ /* 0x000fca0000000000 */
[----:B------:R-:W-:Y:S04]  /*2fd0*/  DEPBAR.LE SB2, 0x36 ;  /* 0x0000ad800000791a */ /* 0x000fe80000000000 */
[----:B------:R-:W2:Y:S02]  /*2fe0*/  UTCATOMSWS.FIND_AND_SET.ALIGN UP0, UR4, UR4 ;  /* 0x00000004000475e3 */ /* 0x000ea40008000800 */
[----:B--2---:R-:W-:Y:S01]  /*2ff0*/  MOV R4, UR4 ;  /* 0x0000000400047c02 */ /* 0x004fe20008000f00 */
[----:B------:R-:W-:Y:S05]  /*3000*/  BRA.U !UP0, `(.L_x_59) ;  /* 0xfffffffd08e87547 */ /* 0x000fea000b83ffff */
.L_x_58:
[-C--:B------:R-:W-:Y:S02]  /*3010*/  SHF.L.U32 R3, R3, R4.reuse, RZ ;  /* 0x0000000403037219 */ /* 0x080fe400000006ff */
[----:B------:R-:W-:Y:S01]  /*3020*/  SHF.L.U32 R0, R0, R4, RZ ;  /* 0x0000000400007219 */ /* 0x000fe200000006ff */
[----:B------:R-:W-:Y:S02]  /*3030*/  IMAD.SHL.U32 R4, R4, 0x20, RZ ;  /* 0x0000002004047824 */ /* 0x000fe400078e00ff */
[----:B------:R2:W-:Y:S04]  /*3040*/  ATOMS.OR RZ, [UR5+0x14], R3 ;  /* 0x00001403ffff798c */ /* 0x0005e8000b000005 */
[----:B------:R2:W-:Y:S04]  /*3050*/  ATOMS.OR RZ, [UR5+0x18], R0 ;  /* 0x00001800ffff798c */ /* 0x0005e8000b000005 */
[----:B------:R2:W-:Y:S01]  /*3060*/  STS [UR6+0x130], R4 ;  /* 0x00013004ff007988 */ /* 0x0005e20008000806 */
[----:B------:R-:W-:Y:S05]  /*3070*/  BRA `(.L_x_57) ;  /* 0x0000000000107947 */ /* 0x000fea0003800000 */
.L_x_56:
[----:B------:R-:W-:Y:S02]  /*3080*/  MOV R0, 0xffffffff ;  /* 0xffffffff00007802 */ /* 0x000fe40000000f00 */
[----:B------:R-:W-:-:S03]  /*3090*/  MOV R4, 0x30c0 ;  /* 0x000030c000047802 */ /* 0x000fc60000000f00 */
[----:B------:R2:W-:Y:S04]  /*30a0*/  STS [UR6+0x130], R0 ;  /* 0x00013000ff007988 */ /* 0x0005e80008000806 */
[----:B-12--5:R-:W-:Y:S05]  /*30b0*/  CALL.REL.NOINC `($__internal_1_$__cuda_sm10x_tcgen05_guardrail_trap_phase_invalid_during_alloc) ;  /* 0x0000004c00c47944 */ /* 0x026fea0003c00000 */
.L_x_57:
[----:B------:R-:W-:Y:S05]  /*30c0*/  WARPSYNC.ALL ;  /* 0x0000000000007948 */ /* 0x000fea0003800000 */
[----:B------:R-:W3:Y:S01]  /*30d0*/  S2UR UR4, SR_CgaCtaId ;  /* 0x00000000000479c3 */ /* 0x000ee20000008800 */
[----:B------:R-:W-:Y:S01]  /*30e0*/  UMOV UR26, 0x400 ;  /* 0x00000400001a7882 */ /* 0x000fe20000000000 */
[----:B------:R-:W-:-:S06]  /*30f0*/  NOP ;  /* 0x0000000000007918 */ /* 0x000fcc0000000000 */
[----:B------:R-:W-:Y:S06]  /*3100*/  BAR.ARV 0x6, 0xa0 ;  /* 0x0182800000007b1d */ /* 0x000fec0000002000 */
[----:B------:R-:W4:Y:S01]  /*3110*/  LDCU UR5, c[0x0][0x38c] ;  /* 0x00007180ff0577ac */ /* 0x000f220008000800 */
[----:B------:R-:W-:Y:S01]  /*3120*/  LOP3.LUT R2, R2, 0xffff, RZ, 0xc0, !PT ;  /* 0x0000ffff02027812 */ /* 0x000fe200078ec0ff */
[----:B------:R-:W-:Y:S01]  /*3130*/  IMAD.MOV.U32 R11, RZ, RZ, 0x1 ;  /* 0x00000001ff0b7424 */ /* 0x000fe200078e00ff */
[----:B------:R-:W-:Y:S01]  /*3140*/  CS2R R8, SRZ ;  /* 0x0000000000087805 */ /* 0x000fe2000001ff00 */
[----:B------:R-:W1:Y:S01]  /*3150*/  LDCU UR7, c[0x0][0x38c] ;  /* 0x00007180ff0777ac */ /* 0x000e620008000800 */
[----:B------:R-:W-:Y:S01]  /*3160*/  R2UR UR27, R2 ;  /* 0x00000000021b72ca */ /* 0x000fe200000e0000 */
[----:B------:R-:W-:Y:S01]  /*3170*/  IMAD.MOV.U32 R10, RZ, RZ, RZ ;  /* 0x000000ffff0a7224 */ /* 0x000fe200078e00ff */
[----:B------:R-:W-:Y:S01]  /*3180*/  UMOV UR30, URZ ;  /* 0x000000ff001e7c82 */ /* 0x000fe20008000000 */
[----:B------:R-:W-:Y:S01]  /*3190*/  UMOV UR24, URZ ;  /* 0x000000ff00187c82 */ /* 0x000fe20008000000 */
[----:B---3--:R-:W-:Y:S01]  /*31a0*/  ULEA UR26, UR4, UR26, 0x18 ;  /* 0x0000001a041a7291 */ /* 0x008fe2000f8ec0ff */
[----:B------:R-:W-:Y:S01]  /*31b0*/  UMOV UR38, 0x0 ;  /* 0x0000000000267882 */ /* 0x000fe20000000000 */
[----:B------:R-:W-:-:S02]  /*31c0*/  UMOV UR39, 0x4100010 ;  /* 0x0410001000277882 */ /* 0x000fc40000000000 */
[----:B------:R-:W-:Y:S02]  /*31d0*/  UIADD3 UR4, UPT, UPT, UR26, 0x3400, URZ ;  /* 0x000034001a047890 */ /* 0x000fe4000fffe0ff */
[----:B------:R-:W-:Y:S02]  /*31e0*/  UIADD3 UR6, UPT, UPT, UR26, 0xb400, URZ ;  /* 0x0000b4001a067890 */ /* 0x000fe4000fffe0ff */
[----:B----4-:R-:W-:Y:S01]  /*31f0*/  UIADD3 UR5, UPT, UPT, UR5, 0x3f, URZ ;  /* 0x0000003f05057890 */ /* 0x010fe2000fffe0ff */
[----:B--2---:R-:W2:Y:S01]  /*3200*/  LDS R0, [UR26+0x130] ;  /* 0x0001301aff007984 */ /* 0x004ea20008000800 */
[----:B-1----:R-:W-:Y:S01]  /*3210*/  UMOV UR36, 0x0 ;  /* 0x0000000000247882 */ /* 0x002fe20000000000 */
[----:B------:R-:W-:Y:S01]  /*3220*/  UMOV UR37, 0x4100010 ;  /* 0x0410001000257882 */ /* 0x000fe20000000000 */
[----:B------:R-:W-:Y:S02]  /*3230*/  USHF.R.S32.HI UR40, URZ, 0x1f, UR5 ;  /* 0x0000001fff287899 */ /* 0x000fe40008011405 */
[----:B------:R-:W-:-:S02]  /*3240*/  UISETP.GE.AND UP4, UPT, UR7, 0x1, UPT ;  /* 0x000000010700788c */ /* 0x000fc4000bf86270 */
[----:B------:R-:W-:Y:S02]  /*3250*/  ULEA.HI UR40, UR40, UR5, URZ, 0x6 ;  /* 0x0000000528287291 */ /* 0x000fe4000f8f30ff */
[----:B------:R-:W-:Y:S02]  /*3260*/  USHF.R.U32.HI UR5, URZ, 0x4, UR4 ;  /* 0x00000004ff057899 */ /* 0x000fe40008011604 */
[----:B------:R-:W-:Y:S02]  /*3270*/  USHF.R.S32.HI UR40, URZ, 0x6, UR40 ;  /* 0x00000006ff287899 */ /* 0x000fe40008011428 */
[----:B------:R-:W-:Y:S02]  /*3280*/  USHF.R.U32.HI UR4, URZ, 0x4, UR6 ;  /* 0x00000004ff047899 */ /* 0x000fe40008011606 */
[----:B------:R-:W-:Y:S02]  /*3290*/  UISETP.LT.AND UP0, UPT, UR40, 0x1, UPT ;  /* 0x000000012800788c */ /* 0x000fe4000bf01270 */
[----:B------:R-:W-:-:S02]  /*32a0*/  ULOP3.LUT UR5, UR5, 0x3fff, URZ, 0xc0, !UPT ;  /* 0x00003fff05057892 */ /* 0x000fc4000f8ec0ff */
[----:B------:R-:W-:Y:S02]  /*32b0*/  ULOP3.LUT UR4, UR4, 0x3fff, URZ, 0xc0, !UPT ;  /* 0x00003fff04047892 */ /* 0x000fe4000f8ec0ff */
[----:B------:R-:W-:Y:S02]  /*32c0*/  USEL UR41, UR40, 0x1, !UP0 ;  /* 0x0000000128297887 */ /* 0x000fe4000c000000 */
[----:B------:R-:W-:Y:S02]  /*32d0*/  ULOP3.LUT UR28, UR5, 0x10000, URZ, 0xfc, !UPT ;  /* 0x00010000051c7892 */ /* 0x000fe4000f8efcff */
[----:B------:R-:W-:Y:S02]  /*32e0*/  ULOP3.LUT UR29, UR4, 0x10000, URZ, 0xfc, !UPT ;  /* 0x00010000041d7892 */ /* 0x000fe4000f8efcff */
[----:B------:R-:W-:Y:S01]  /*32f0*/  UIADD3 UR41, UPT, UPT, -UR41, URZ, URZ ;  /* 0x000000ff29297290 */ /* 0x000fe2000fffe1ff */
[----:B------:R-:W-:Y:S01]  /*3300*/  UMOV UR34, 0x0 ;  /* 0x0000000000227882 */ /* 0x000fe20000000000 */
[----:B------:R-:W-:Y:S01]  /*3310*/  UMOV UR35, 0x4100010 ;  /* 0x0410001000237882 */ /* 0x000fe20000000000 */
[----:B------:R-:W-:Y:S01]  /*3320*/  UMOV UR32, 0x0 ;  /* 0x0000000000207882 */ /* 0x000fe20000000000 */
[----:B------:R-:W-:Y:S01]  /*3330*/  UMOV UR33, 0x4100010 ;  /* 0x0410001000217882 */ /* 0x000fe20000000000 */
[----:B--2---:R-:W-:-:S15]  /*3340*/  R2UR UR42, R0 ;  /* 0x00000000002a72ca */ /* 0x004fde00000e0000 */
.L_x_66:
[----:B------:R-:W-:Y:S02]  /*3350*/  LEA R0, R10, UR26, 0x3 ;  /* 0x0000001a0a007c11 */ /* 0x000fe4000f8e18ff */
[----:B------:R-:W-:Y:S02]  /*3360*/  SHF.L.U32 R2, R9, 0x1f, RZ ;  /* 0x0000001f09027819 */ /* 0x000fe400000006ff */
[----:B------:R-:W-:Y:S01]  /*3370*/  PLOP3.LUT P0, PT, PT, PT, UP4, 0x80, 0x8 ;  /* 0x000000000008781c */ /* 0x000fe20003f0f048 */
[----:B------:R-:W-:Y:S01]  /*3380*/  VIADD R3, R0, 0x90 ;  /* 0x0000009000037836 */ /* 0x000fe20000000000 */
[----:B-1----:R-:W1:Y:S02]  /*3390*/  SYNCS.PHASECHK.TRANS64.TRYWAIT P1, [R0+URZ+0x80], R2 ;  /* 0x00008002000075a7 */ /* 0x002e6400080211ff */
[----:B-1-3--:R-:W-:Y:S09]  /*33a0*/  @!P1 BRA `(.L_x_60) ;  /* 0x00000044007c9947 */ /* 0x00aff20003800000 */
.L_x_137:
[----:B------:R-:W-:Y:S01]  /*33b0*/  LEA R4, R10, UR26, 0x4 ;  /* 0x0000001a0a047c11 */ /* 0x000fe2000f8e20ff */
[----:B------:R-:W-:Y:S01]  /*33c0*/  @UP4 ULEA UR4, UR24, UR26, 0x3 ;  /* 0x0000001a18044291 */ /* 0x000fe2000f8e18ff */
[----:B------:R-:W-:Y:S01]  /*33d0*/  PLOP3.LUT P2, PT, PT, PT, PT, 0x80, 0x8 ;  /* 0x000000000008781c */ /* 0x000fe20003f4f070 */
[----:B------:R-:W-:Y:S01]  /*33e0*/  ULEA UR31, UR30, UR26, 0x3 ;  /* 0x0000001a1e1f7291 */ /* 0x000fe2000f8e18ff */
[----:B------:R-:W-:Y:S02]  /*33f0*/  PRMT R3, RZ, 0x654, R3 ;  /* 0x00000654ff037816 */ /* 0x000fe40000000003 */
[----:B------:R-:W2:Y:S01]  /*3400*/  LDS.128 R4, [R4+0x110] ;  /* 0x0001100004047984 */ /* 0x000ea20000000c00 */
[----:B-1----:R-:W-:Y:S02]  /*3410*/  @P0 SHF.L.U32 R2, R8, 0x1f, RZ ;  /* 0x0000001f08020819 */ /* 0x002fe400000006ff */
[----:B------:R-:W-:Y:S01]  /*3420*/  SHF.L.U32 R0, R11, 0x1f, RZ ;  /* 0x0000001f0b007819 */ /* 0x000fe200000006ff */
[----:B------:R-:W-:Y:S01]  /*3430*/  @!PT LDS RZ, [RZ] ;  /* 0x00000000fffff984 */ /* 0x000fe20000000800 */
[----:B------:R-:W-:Y:S01]  /*3440*/  @!PT LDS RZ, [RZ] ;  /* 0x00000000fffff984 */ /* 0x000fe20000000800 */
[----:B------:R-:W-:Y:S01]  /*3450*/  @!PT LDS RZ, [RZ] ;  /* 0x00000000fffff984 */ /* 0x000fe20000000800 */
[----:B------:R-:W-:Y:S01]  /*3460*/  @!PT LDS RZ, [RZ] ;  /* 0x00000000fffff984 */ /* 0x000fe20000000800 */
[----:B------:R1:W-:Y:S06]  /*3470*/  MEMBAR.ALL.CTA ;  /* 0x0000000000007992 */ /* 0x0003ec0000008000 */
[----:B-1----:R-:W1:Y:S02]  /*3480*/  FENCE.VIEW.ASYNC.S ;  /* 0x00000000000073c6 */ /* 0x002e640000000000 */
[----:B-1----:R1:W-:Y:S01]  /*3490*/  SYNCS.ARRIVE.TRANS64.RED.A1T0 RZ, [R3+URZ], RZ ;  /* 0x000000ff03ff79a7 */ /* 0x0023e200081004ff */
[----:B------:R1:W3:Y:S01]  /*34a0*/  @P0 SYNCS.PHASECHK.TRANS64.TRYWAIT P2, [UR4], R2 ;  /* 0x00000002ff0005a7 */ /* 0x0002e20008041104 */
[----:B------:R-:W-:Y:S01]  /*34b0*/  ULEA.HI UR4, UR30, UR30, URZ, 0x1 ;  /* 0x0000001e1e047291 */ /* 0x000fe2000f8f08ff */
[----:B--2---:R-:W-:-:S03]  /*34c0*/  LOP3.LUT P1, RZ, R6, 0x1, RZ, 0xc0, !PT ;  /* 0x0000000106ff7812 */ /* 0x004fc6000782c0ff */
[----:B------:R-:W-:Y:S02]  /*34d0*/  USHF.L.U32 UR11, UR4, 0x5, URZ ;  /* 0x00000005040b7899 */ /* 0x000fe400080006ff */
[----:B------:R-:W-:Y:S02]  /*34e0*/  ULOP3.LUT UR4, UR4, 0xffe, URZ, 0xc0, !UPT ;  /* 0x00000ffe04047892 */ /* 0x000fe4000f8ec0ff */
[----:B------:R-:W-:Y:S02]  /*34f0*/  ULOP3.LUT UR11, UR11, 0xffffffc0, URZ, 0xc0, !UPT ;  /* 0xffffffc00b0b7892 */ /* 0x000fe4000f8ec0ff */
[----:B------:R-:W-:Y:S02]  /*3500*/  UIADD3 UR4, UPT, UPT, -UR4, UR30, URZ ;  /* 0x0000001e04047290 */ /* 0x000fe4000fffe1ff */
[----:B------:R-:W-:Y:S01]  /*3510*/  UIADD3 UR11, UPT, UPT, UR42, UR11, URZ ;  /* 0x0000000b2a0b7290 */ /* 0x000fe2000fffe0ff */
[----:B------:R-:W2:Y:S03]  /*3520*/  SYNCS.PHASECHK.TRANS64.TRYWAIT P0, [UR31+0xc0], R0 ;  /* 0x0000c000ff0075a7 */ /* 0x000ea6000800111f */
[----:B------:R-:W-:Y:S01]  /*3530*/  ULEA UR11, UR4, UR11, 0x14 ;  /* 0x0000000b040b7291 */ /* 0x000fe2000f8ea0ff */
[----:B-123--:R-:W-:Y:S11]  /*3540*/  @!P0 BRA `(.L_x_61) ;  /* 0x0000004400288947 */ /* 0x00eff60003800000 */
.L_x_139:
[----:B------:R-:W-:Y:S01]  /*3550*/  IADD3 R10, PT, PT, R10, 0x1, RZ ;  /* 0x000000010a0a7810 */ /* 0x000fe20007ffe0ff */
[----:B------:R-:W-:Y:S06]  /*3560*/  BRA.U !UP4, `(.L_x_62) ;  /* 0x000000010cc07547 */ /* 0x000fec000b800000 */
[----:B------:R-:W-:Y:S01]  /*3570*/  UPLOP3.LUT UP2, UPT, UPT, UPT, UPT, 0x40, 0x4 ;  /* 0x000000000004789c */ /* 0x000fe20003f4e870 */
[----:B------:R-:W-:Y:S01]  /*3580*/  UMOV UR23, UR41 ;  /* 0x0000002900177c82 */ /* 0x000fe20008000000 */
[----:B------:R-:W-:Y:S01]  /*3590*/  UMOV UR22, UR40 ;  /* 0x0000002800167c82 */ /* 0x000fe20008000000 */
[----:B------:R-:W-:-:S08]  /*35a0*/  UMOV UR10, UR24 ;  /* 0x00000018000a7c82 */ /* 0x000fd00008000000 */
.L_x_65:
[----:B------:R-:W-:Y:S02]  /*35b0*/  UIADD3 UR23, UPT, UPT, UR23, 0x1, URZ ;  /* 0x0000000117177890 */ /* 0x000fe4000fffe0ff */
[----:B--2---:R-:W-:Y:S02]  /*35c0*/  ULEA UR5, UR10, UR26, 0x3 ;  /* 0x0000001a0a057291 */ /* 0x004fe4000f8e18ff */
[----:B------:R-:W-:Y:S01]  /*35d0*/  UISETP.NE.AND UP3, UPT, UR23, URZ, UPT ;  /* 0x000000ff1700728c */ /* 0x000fe2000bf65270 */
[----:B---3--:R-:W-:Y:S10]  /*35e0*/  @P2 BRA `(.L_x_63) ;  /* 0x00000000000c2947 */ /* 0x008ff40003800000 */
[----:B-1----:R-:W-:Y:S04]  /*35f0*/  SHF.L.U32 R2, R8, 0x1f, RZ ;  /* 0x0000001f08027819 */ /* 0x002fe800000006ff */
[----:B------:R-:W1:Y:S02]  /*3600*/  SYNCS.PHASECHK.TRANS64.TRYWAIT P0, [UR5], R2 ;  /* 0x00000002ff0075a7 */ /* 0x000e640008001105 */
[----:B-1----:R-:W-:Y:S05]  /*3610*/  @!P0 BRA `(.L_x_64) ;  /* 0x00000044000c8947 */ /* 0x002fea0003800000 */
.L_x_63:
[----:B------:R-:W-:Y:S01]  /*3620*/  UISETP.NE.AND UP0, UPT, UR22, 0x1, UPT ;  /* 0x000000011600788c */ /* 0x000fe2000bf05270 */
[----:B------:R-:W-:Y:S01]  /*3630*/  PLOP3.LUT P2, PT, PT, PT, PT, 0x80, 0x8 ;  /* 0x000000000008781c */ /* 0x000fe20003f4f070 */
[----:B------:R-:W-:Y:S02]  /*3640*/  UIADD3 UR4, UPT, UPT, UR10, 0x1, URZ ;  /* 0x000000010a047890 */ /* 0x000fe4000fffe0ff */
[----:B------:R-:W-:Y:S02]  /*3650*/  UIADD3 UR25, UPT, UPT, UR5, 0x20, URZ ;  /* 0x0000002005197890 */ /* 0x000fe4000fffe0ff */
[----:B------:R-:W-:Y:S01]  /*3660*/  UISETP.NE.AND UP1, UPT, UR4, 0x4, UPT ;  /* 0x000000040400788c */ /* 0x000fe2000bf25270 */
[----:B------:R-:W-:Y:S01]  /*3670*/  PLOP3.LUT P0, PT, PT, PT, UP0, 0x80, 0x8 ;  /* 0x000000000008781c */ /* 0x000fe20003f0f008 */
[----:B------:R-:W-:Y:S02]  /*3680*/  UIADD3 UR22, UPT, UPT, UR22, -0x1, URZ ;  /* 0xffffffff16167890 */ /* 0x000fe4000fffe0ff */
[----:B------:R-:W-:Y:S02]  /*3690*/  USEL UR6, URZ, 0x1, UP1 ;  /* 0x00000001ff067887 */ /* 0x000fe40008800000 */
[----:B------:R-:W-:Y:S01]  /*36a0*/  USEL UR24, UR4, URZ, UP1 ;  /* 0x000000ff04187287 */ /* 0x000fe20008800000 */
[----:B------:R-:W-:Y:S01]  /*36b0*/  UMOV UR7, 0x40004040 ;  /* 0x4000404000077882 */ /* 0x000fe20000000000 */
[----:B------:R-:W-:Y:S02]  /*36c0*/  UMOV UR5, 0x40004040 ;  /* 0x4000404000057882 */ /* 0x000fe40000000000 */
[----:B------:R-:W-:Y:S01]  /*36d0*/  @UP0 ULEA UR4, UR24, UR26, 0x3 ;  /* 0x0000001a18040291 */ /* 0x000fe2000f8e18ff */
[----:B------:R-:W-:Y:S01]  /*36e0*/  LOP3.LUT R8, R8, UR6, RZ, 0x3c, !PT ;  /* 0x0000000608087c12 */ /* 0x000fe2000f8e3cff */
[----:B------:R-:W-:Y:S01]  /*36f0*/  ULEA UR6, UR10, UR29, 0x9 ;  /* 0x0000001d0a067291 */ /* 0x000fe2000f8e48ff */
[----:B------:R-:W-:Y:S02]  /*3700*/  UMOV UR21, 0x40004040 ;  /* 0x4000404000157882 */ /* 0x000fe40000000000 */
[----:B-1----:R-:W-:Y:S01]  /*3710*/  @P0 SHF.L.U32 R0, R8, 0x1f, RZ ;  /* 0x0000001f08000819 */ /* 0x002fe200000006ff */
[----:B------:R-:W-:Y:S02]  /*3720*/  UIADD3 UR20, UPT, UPT, UR6, 0x2, URZ ;  /* 0x0000000206147890 */ /* 0x000fe4000fffe0ff */
[----:B------:R-:W-:Y:S01]  /*3730*/  UIADD3 UR16, UPT, UPT, UR6, 0x4, URZ ;  /* 0x0000000406107890 */ /* 0x000fe2000fffe0ff */
[----:B------:R2:W3:Y:S01]  /*3740*/  @P0 SYNCS.PHASECHK.TRANS64.TRYWAIT P2, [UR4], R0 ;  /* 0x00000000ff0005a7 */ /* 0x0004e20008041104 */
[----:B------:R-:W-:Y:S02]  /*3750*/  ULEA UR4, UR10, UR28, 0x9 ;  /* 0x0000001c0a047291 */ /* 0x000fe4000f8e48ff */
[----:B------:R-:W-:Y:S02]  /*3760*/  UIADD3 UR12, UPT, UPT, UR6, 0x6, URZ ;  /* 0x00000006060c7890 */ /* 0x000fe4000fffe0ff */
[----:B------:R-:W-:Y:S02]  /*3770*/  UIADD3 UR18, UPT, UPT, UR4, 0x2, URZ ;  /* 0x0000000204127890 */ /* 0x000fe4000fffe0ff */
[----:B------:R-:W-:Y:S02]  /*3780*/  UIADD3 UR14, UPT, UPT, UR4, 0x4, URZ ;  /* 0x00000004040e7890 */ /* 0x000fe4000fffe0ff */
[----:B------:R-:W-:Y:S01]  /*3790*/  UIADD3 UR8, UPT, UPT, UR4, 0x6, URZ ;  /* 0x0000000604087890 */ /* 0x000fe2000fffe0ff */
[----:B------:R2:W-:Y:S01]  /*37a0*/  UTCHMMA gdesc[UR4], gdesc[UR6], tmem[UR11], tmem[UR38], idesc[UR39], UP2 ;  /* 0x00ff2606040075ea */ /* 0x0005e2000900000b */
[----:B------:R-:W-:Y:S01]  /*37b0*/  UPLOP3.LUT UP2, UPT, UPT, UPT, UPT, 0x80, 0x8 ;  /* 0x000000000008789c */ /* 0x000fe20003f4f070 */
[----:B------:R-:W-:Y:S01]  /*37c0*/  UMOV UR19, 0x40004040 ;  /* 0x4000404000137882 */ /* 0x000fe20000000000 */
[----:B------:R-:W-:Y:S01]  /*37d0*/  UMOV UR17, 0x40004040 ;  /* 0x4000404000117882 */ /* 0x000fe20000000000 */
[----:B------:R2:W-:Y:S01]  /*37e0*/  UTCHMMA gdesc[UR18], gdesc[UR20], tmem[UR11], tmem[UR36], idesc[UR37], UPT ;  /* 0x00ff2414120075ea */ /* 0x0005e2000b80000b */
[----:B------:R-:W-:Y:S01]  /*37f0*/  UMOV UR15, 0x40004040 ;  /* 0x40004040000f7882 */ /* 0x000fe20000000000 */
[----:B------:R-:W-:Y:S01]  /*3800*/  UMOV UR13, 0x40004040 ;  /* 0x40004040000d7882 */ /* 0x000fe20000000000 */
[----:B------:R-:W-:Y:S01]  /*3810*/  UMOV UR9, 0x40004040 ;  /* 0x4000404000097882 */ /* 0x000fe20000000000 */
[----:B------:R2:W-:Y:S01]  /*3820*/  UTCHMMA gdesc[UR14], gdesc[UR16], tmem[UR11], tmem[UR34], idesc[UR35], UPT ;  /* 0x00ff22100e0075ea */ /* 0x0005e2000b80000b */
[----:B------:R2:W-:Y:S01]  /*3830*/  UTCHMMA gdesc[UR8], gdesc[UR12], tmem[UR11], tmem[UR32], idesc[UR33], UPT ;  /* 0x00ff200c080075ea */ /* 0x0005e2000b80000b */
[----:B------:R2:W-:Y:S01]  /*3840*/  UTCBAR.MULTICAST [UR25], URZ, UR27 ;  /* 0x000000ff190073e9 */ /* 0x0005e2000800081b */
[----:B------:R-:W-:Y:S01]  /*3850*/  UMOV UR10, UR24 ;  /* 0x00000018000a7c82 */ /* 0x000fe20008000000 */
[----:B------:R-:W-:Y:S05]  /*3860*/  BRA.U UP3, `(.L_x_65) ;  /* 0xfffffffd03507547 */ /* 0x000fea000b83ffff */
.L_x_62:
[----:B--2---:R-:W-:Y:S01]  /*3870*/  UIADD3 UR4, UPT, UPT, UR30, 0x1, URZ ;  /* 0x000000011e047890 */ /* 0x004fe2000fffe0ff */
[C---:B------:R-:W-:Y:S01]  /*3880*/  ISETP.NE.AND P0, PT, R10.reuse, 0x2, PT ;  /* 0x000000020a00780c */ /* 0x040fe20003f05270 */
[----:B------:R-:W-:Y:S02]  /*3890*/  UIADD3 UR5, UPT, UPT, UR31, 0xa0, URZ ;  /* 0x000000a01f057890 */ /* 0x000fe4000fffe0ff */
[----:B------:R-:W-:Y:S01]  /*38a0*/  UISETP.NE.AND UP0, UPT, UR4, 0x4, UPT ;  /* 0x000000040400788c */ /* 0x000fe2000bf05270 */
[----:B-1----:R-:W-:Y:S02]  /*38b0*/  SEL R0, RZ, 0x1, P0 ;  /* 0x00000001ff007807 */ /* 0x002fe40000000000 */
[----:B------:R-:W-:Y:S01]  /*38c0*/  SEL R10, R10, RZ, P0 ;  /* 0x000000ff0a0a7207 */ /* 0x000fe20000000000 */
[----:B------:R-:W-:Y:S01]  /*38d0*/  USEL UR6, URZ, 0x1, UP0 ;  /* 0x00000001ff067887 */ /* 0x000fe20008000000 */
[----:B------:R-:W-:Y:S01]  /*38e0*/  LOP3.LUT R9, R9, R0, RZ, 0x3c, !PT ;  /* 0x0000000009097212 */ /* 0x000fe200078e3cff */
[----:B------:R-:W-:Y:S01]  /*38f0*/  USEL UR30, UR4, URZ, UP0 ;  /* 0x000000ff041e7287 */ /* 0x000fe20008000000 */
[----:B------:R1:W-:Y:S03]  /*3900*/  UTCBAR [UR5], URZ ;  /* 0x000000ff050073e9 */ /* 0x0003e600080000ff */
[----:B------:R-:W-:Y:S01]  /*3910*/  LOP3.LUT R11, R11, UR6, RZ, 0x3c, !PT ;  /* 0x000000060b0b7c12 */ /* 0x000fe2000f8e3cff */
[----:B------:R-:W-:Y:S07]  /*3920*/  @P1 BRA `(.L_x_66) ;  /* 0xfffffff800881947 */ /* 0x000fee000383ffff */
[----:B------:R-:W2:Y:S01]  /*3930*/  S2UR UR8, SR_CgaCtaId ;  /* 0x00000000000879c3 */ /* 0x000ea20000008800 */
[----:B------:R-:W-:Y:S01]  /*3940*/  ELECT P0, URZ, PT ;  /* 0x0000000000ff782f */ /* 0x000fe20003800000 */
[----:B------:R-:W-:Y:S01]  /*3950*/  IMAD.MOV.U32 R0, RZ, RZ, 0x1 ;  /* 0x00000001ff007424 */ /* 0x000fe200078e00ff */
[----:B------:R-:W-:Y:S01]  /*3960*/  UIADD3 UR26, UPT, UPT, UR26, 0xc0, URZ ;  /* 0x000000c01a1a7890 */ /* 0x000fe2000fffe0ff */
[----:B------:R-:W-:Y:S01]  /*3970*/  SHF.L.U32 R2, R11, 0x1f, RZ ;  /* 0x0000001f0b027819 */ /* 0x000fe200000006ff */
[----:B------:R-:W-:-:S03]  /*3980*/  UMOV UR4, 0x40 ;  /* 0x0000004000047882 */ /* 0x000fc60000000000 */
[----:B------:R-:W-:Y:S01]  /*3990*/  UVIRTCOUNT.DEALLOC.SMPOOL 0x80 ;  /* 0x000000800000784c */ /* 0x000fe20000000000 */
[----:B--2---:R-:W-:Y:S02]  /*39a0*/  ULEA UR8, UR8, UR4, 0x18 ;  /* 0x0000000408087291 */ /* 0x004fe4000f8ec0ff */
[----:B------:R-:W-:-:S07]  /*39b0*/  ULEA UR4, UR30, UR26, 0x3 ;  /* 0x0000001a1e047291 */ /* 0x000fce000f8e18ff */
[----:B------:R2:W-:Y:S02]  /*39c0*/  @P0 STS.U8 [UR8+0x1c], R0 ;  /* 0x00001c00ff000988 */ /* 0x0005e40008000008 */
[----:B------:R-:W4:Y:S02]  /*39d0*/  SYNCS.PHASECHK.TRANS64.TRYWAIT P0, [UR4], R2 ;  /* 0x00000002ff0075a7 */ /* 0x000f240008001104 */
[----:B--2-4-:R-:W-:Y:S05]  /*39e0*/  @!P0 BRA `(.L_x_67) ;  /* 0x0000004000308947 */ /* 0x014fea0003800000 */
.L_x_142:
[----:B------:R-:W-:-:S04]  /*39f0*/  UIADD3 UR4, UPT, UPT, UR30, 0x1, URZ ;  /* 0x000000011e047890 */ /* 0x000fc8000fffe0ff */
[----:B------:R-:W-:-:S04]  /*3a00*/  UISETP.NE.AND UP0, UPT, UR4, 0x4, UPT ;  /* 0x000000040400788c */ /* 0x000fc8000bf05270 */
[----:B------:R-:W-:Y:S02]  /*3a10*/  USEL UR6, URZ, 0x1, UP0 ;  /* 0x00000001ff067887 */ /* 0x000fe40008000000 */
[----:B------:R-:W-:-:S04]  /*3a20*/  USEL UR4, UR4, URZ, UP0 ;  /* 0x000000ff04047287 */ /* 0x000fc80008000000 */
[----:B-1----:R-:W-:Y:S01]  /*3a30*/  ULEA UR5, UR4, UR26, 0x3 ;  /* 0x0000001a04057291 */ /* 0x002fe2000f8e18ff */
[----:B--2---:R-:W-:-:S04]  /*3a40*/  LOP3.LUT R2, R11, UR6, RZ, 0x3c, !PT ;  /* 0x000000060b027c12 */ /* 0x004fc8000f8e3cff */
[----:B------:R-:W-:-:S04]  /*3a50*/  SHF.L.U32 R3, R2, 0x1f, RZ ;  /* 0x0000001f02037819 */ /* 0x000fc800000006ff */
[----:B------:R-:W1:Y:S02]  /*3a60*/  SYNCS.PHASECHK.TRANS64.TRYWAIT P0, [UR5], R3 ;  /* 0x00000003ff0075a7 */ /* 0x000e640008001105 */
[----:B-1----:R-:W-:Y:S05]  /*3a70*/  @!P0 BRA `(.L_x_68) ;  /* 0x0000004000248947 */ /* 0x002fea0003800000 */
.L_x_144:
        /* <DEDUP_REMOVED lines=9> */
.L_x_146:
[----:B------:R-:W-:-:S04]  /*3b10*/  UIADD3 UR4, UPT, UPT, UR4, 0x1, URZ ;  /* 0x0000000104047890 */ /* 0x000fc8000fffe0ff */
[----:B------:R-:W-:-:S04]  /*3b20*/  UISETP.NE.AND UP0, UPT, UR4, 0x4, UPT ;  /* 0x000000040400788c */ /* 0x000fc8000bf05270 */
[----:B------:R-:W-:Y:S02]  /*3b30*/  USEL UR5, URZ, 0x1, UP0 ;  /* 0x00000001ff057887 */ /* 0x000fe40008000000 */
[----:B------:R-:W-:-:S04]  /*3b40*/  USEL UR4, UR4, URZ, UP0 ;  /* 0x000000ff04047287 */ /* 0x000fc80008000000 */
[----:B------:R-:W-:Y:S01]  /*3b50*/  ULEA UR4, UR4, UR26, 0x3 ;  /* 0x0000001a04047291 */ /* 0x000fe2000f8e18ff */
[----:B------:R-:W-:-:S04]  /*3b60*/  LOP3.LUT R2, R2, UR5, RZ, 0x3c, !PT ;  /* 0x0000000502027c12 */ /* 0x000fc8000f8e3cff */
[----:B------:R-:W-:-:S04]  /*3b70*/  SHF.L.U32 R2, R2, 0x1f, RZ ;  /* 0x0000001f02027819 */ /* 0x000fc800000006ff */
[----:B------:R-:W2:Y:S02]  /*3b80*/  SYNCS.PHASECHK.TRANS64.TRYWAIT P0, [UR4], R2 ;  /* 0x00000002ff0075a7 */ /* 0x000ea40008001104 */
[----:B--2---:R-:W-:Y:S05]  /*3b90*/  @!P0 BRA `(.L_x_70) ;  /* 0x00000040000c8947 */ /* 0x004fea0003800000 */
.L_x_148:
[----:B------:R-:W-:Y:S01]  /*3ba0*/  NOP ;  /* 0x0000000000007918 */ /* 0x000fe20000000000 */
[----:B-1----:R-:W1:Y:S01]  /*3bb0*/  LDS R0, [UR8+0x14] ;  /* 0x00001408ff007984 */ /* 0x002e620008000800 */
[----:B------:R-:W-:Y:S01]  /*3bc0*/  ULOP3.LUT UR4, UR42, 0xffff, URZ, 0xc0, !UPT ;  /* 0x0000ffff2a047892 */ /* 0x000fe2000f8ec0ff */
[----:B------:R-:W-:Y:S01]  /*3bd0*/  UMOV UR5, 0xffff ;  /* 0x0000ffff00057882 */ /* 0x000fe20000000000 */
[----:B------:R-:W-:Y:S02]  /*3be0*/  UMOV UR6, 0x1 ;  /* 0x0000000100067882 */ /* 0x000fe40000000000 */
[----:B------:R-:W-:-:S04]  /*3bf0*/  USHF.R.U32.HI UR4, URZ, 0x5, UR4 ;  /* 0x00000005ff047899 */ /* 0x000fc80008011604 */
[----:B------:R-:W-:Y:S02]  /*3c00*/  USHF.L.U32 UR5, UR5, UR4, URZ ;  /* 0x0000000405057299 */ /* 0x000fe400080006ff */
[----:B------:R-:W-:-:S04]  /*3c10*/  USHF.L.U32 UR4, UR6, UR4, URZ ;  /* 0x0000000406047299 */ /* 0x000fc800080006ff */
[----:B-1----:R-:W-:-:S04]  /*3c20*/  LOP3.LUT R0, R0, UR5, RZ, 0xc0, !PT ;  /* 0x0000000500007c12 */ /* 0x002fc8000f8ec0ff */
[----:B------:R-:W-:-:S13]  /*3c30*/  ISETP.NE.AND P0, PT, R0, UR5, PT ;  /* 0x0000000500007c0c */ /* 0x000fda000bf05270 */
[----:B------:R-:W-:Y:S05]  /*3c40*/  @P0 BRA `(.L_x_71) ;  /* 0x0000000000580947 */ /* 0x000fea0003800000 */
[----:B------:R-:W1:Y:S02]  /*3c50*/  LDS R0, [UR8+0x18] ;  /* 0x00001808ff007984 */ /* 0x000e640008000800 */
[----:B-1----:R-:W-:-:S04]  /*3c60*/  LOP3.LUT R0, R0, UR4, RZ, 0xc0, !PT ;  /* 0x0000000400007c12 */ /* 0x002fc8000f8ec0ff */
[----:B------:R-:W-:-:S13]  /*3c70*/  ISETP.NE.AND P0, PT, R0, UR4, PT ;  /* 0x0000000400007c0c */ /* 0x000fda000bf05270 */
[----:B------:R-:W-:Y:S05]  /*3c80*/  @P0 BRA `(.L_x_72) ;  /* 0x00000000003c0947 */ /* 0x000fea0003800000 */
[----:B------:R-:W1:Y:S01]  /*3c90*/  S2R R2, SR_LANEID ;  /* 0x0000000000027919 */ /* 0x000e620000000000 */
[----:B------:R-:W-:-:S06]  /*3ca0*/  ULOP3.LUT UR5, URZ, UR5, URZ, 0x33, !UPT ;  /* 0x00000005ff057292 */ /* 0x000fcc000f8e33ff */
[----:B------:R-:W-:-:S04]  /*3cb0*/  IMAD.U32 R0, RZ, RZ, UR5 ;  /* 0x00000005ff007e24 */ /* 0x000fc8000f8e00ff */
[----:B------:R2:W4:Y:S02]  /*3cc0*/  REDUX UR7, R0 ;  /* 0x00000000000773c4 */ /* 0x0005240000000000 */
[----:B------:R1:W-:Y:S01]  /*3cd0*/  UTCATOMSWS.AND URZ, UR5 ;  /* 0x0000000500ff79e3 */ /* 0x0003e20008000000 */
[----:B--2---:R-:W-:Y:S01]  /*3ce0*/  LOP3.LUT R0, RZ, UR4, RZ, 0x33, !PT ;  /* 0x00000004ff007c12 */ /* 0x004fe2000f8e33ff */
[----:B------:R-:W-:Y:S02]  /*3cf0*/  VOTEU.ANY UR4, UPT, PT ;  /* 0x0000000000047886 */ /* 0x000fe400038e0100 */
[----:B------:R-:W-:Y:S02]  /*3d00*/  UFLO.U32 UR4, UR4 ;  /* 0x00000004000472bd */ /* 0x000fe400080e0000 */
[----:B------:R-:W2:Y:S04]  /*3d10*/  REDUX UR6, R0 ;  /* 0x00000000000673c4 */ /* 0x000ea80000000000 */
[----:B-1----:R-:W-:-:S02]  /*3d20*/  ISETP.EQ.U32.AND P0, PT, R2, UR4, PT ;  /* 0x0000000402007c0c */ /* 0x002fc4000bf02070 */
[----:B----4-:R-:W-:-:S11]  /*3d30*/  MOV R2, UR7 ;  /* 0x0000000700027c02 */ /* 0x010fd60008000f00 */
[----:B------:R1:W-:Y:S01]  /*3d40*/  @P0 ATOMS.AND RZ, [UR8+0x14], R2 ;  /* 0x00001402ffff098c */ /* 0x0003e2000a800008 */
[----:B--2---:R-:W-:-:S05]  /*3d50*/  IMAD.U32 R0, RZ, RZ, UR6 ;  /* 0x00000006ff007e24 */ /* 0x004fca000f8e00ff */
[----:B------:R1:W-:Y:S01]  /*3d60*/  @P0 ATOMS.AND RZ, [UR8+0x18], R0 ;  /* 0x00001800ffff098c */ /* 0x0003e2000a800008 */
[----:B------:R-:W-:Y:S05]  /*3d70*/  BRA `(.L_x_73) ;  /* 0x0000000000147947 */ /* 0x000fea0003800000 */
.L_x_72:
[----:B------:R-:W-:Y:S02]  /*3d80*/  MOV R2, 0x3da0 ;  /* 0x00003da000027802 */ /* 0x000fe40000000f00 */
[----:B---3-5:R-:W-:Y:S05]  /*3d90*/  CALL.REL.NOINC `($__internal_0_$__cuda_sm10x_tcgen05_guardrail_trap_col_being_dealloced_not_returned_by_alloc) ;  /* 0x0000004000807944 */ /* 0x028fea0003c00000 */
[----:B------:R-:W-:Y:S05]  /*3da0*/  BRA `(.L_x_73) ;  /* 0x0000000000087947 */ /* 0x000fea0003800000 */
.L_x_71:
[----:B------:R-:W-:Y:S02]  /*3db0*/  MOV R2, 0x3dd0 ;  /* 0x00003dd000027802 */ /* 0x000fe40000000f00 */
[----:B---3-5:R-:W-:Y:S05]  /*3dc0*/  CALL.REL.NOINC `($__internal_2_$__cuda_sm10x_tcgen05_guardrail_trap_unallocated_columns_being_dealloced) ;  /* 0x00000040008c7944 */ /* 0x028fea0003c00000 */
.L_x_73:
[----:B------:R-:W-:Y:S01]  /*3dd0*/  NOP ;  /* 0x0000000000007918 */ /* 0x000fe20000000000 */
[----:B------:R-:W-:Y:S05]  /*3de0*/  EXIT ;  /* 0x000000000000794d */ /* 0x000fea0003800000 */
.L_x_55:
[----:B------:R-:W-:-:S09]  /*3df0*/  UISETP.NE.OR UP0, UPT, UR18, 0x3, !UP3 ;  /* 0x000000031200788c */ /* 0x000fd2000df05670 */
[----:B------:R-:W-:Y:S05]  /*3e00*/  BRA.U UP0, `(.L_x_74) ;  /* 0x0000001100247547 */ /* 0x000fea000b800000 */
[----:B------:R-:W2:Y:S01]  /*3e10*/  LDCU.64 UR4, c[0x0][0x888] ;  /* 0x00011100ff0477ac */ /* 0x000ea20008000a00 */
[----:B------:R-:W3:Y:S01]  /*3e20*/  LDC.64 R12, c[0x0][0x348] ;  /* 0x0000d200ff0c7b82 */ /* 0x000ee20000000a00 */
[----:B------:R-:W-:Y:S02]  /*3e30*/  HFMA2 R9, -RZ, RZ, 0, 0 ;  /* 0x00000000ff097431 */ /* 0x000fe400000001ff */
[----:B------:R-:W-:Y:S01]  /*3e40*/  IMAD.MOV.U32 R11, RZ, RZ, 0x1 ;  /* 0x00000001ff0b7424 */ /* 0x000fe200078e00ff */
[----:B------:R-:W4:Y:S01]  /*3e50*/  LDCU UR37, c[0x0][0x370] ;  /* 0x00006e00ff2577ac */ /* 0x000f220008000800 */
[----:B------:R-:W-:Y:S01]  /*3e60*/  IMAD.MOV.U32 R10, RZ, RZ, RZ ;  /* 0x000000ffff0a7224 */ /* 0x000fe200078e00ff */
[----:B------:R-:W-:Y:S01]  /*3e70*/  MOV R3, 0x1000 ;  /* 0x0000100000037802 */ /* 0x000fe20000000f00 */
[----:B------:R-:W4:Y:S01]  /*3e80*/  LDCU.128 UR32, c[0x0][0xb10] ;  /* 0x00016200ff2077ac */ /* 0x000f220008000c00 */
[----:B------:R-:W1:Y:S01]  /*3e90*/  LDCU UR31, c[0x0][0x374] ;  /* 0x00006e80ff1f77ac */ /* 0x000e620008000800 */
[----:B------:R-:W1:Y:S01]  /*3ea0*/  LDCU.64 UR28, c[0x0][0x890] ;  /* 0x00011200ff1c77ac */ /* 0x000e620008000a00 */
[----:B--2---:R-:W-:Y:S01]  /*3eb0*/  UISETP.NE.U32.AND UP0, UPT, UR4, URZ, UPT ;  /* 0x000000ff0400728c */ /* 0x004fe2000bf05070 */
[----:B------:R-:W2:Y:S01]  /*3ec0*/  LDCU UR15, c[0x0][0xb0c] ;  /* 0x00016180ff0f77ac */ /* 0x000ea20008000800 */
[----:B------:R-:W3:Y:S01]  /*3ed0*/  LDCU UR41, c[0x0][0xb20] ;  /* 0x00016400ff2977ac */ /* 0x000ee20008000800 */
[----:B------:R-:W3:Y:S01]  /*3ee0*/  LDCU UR4, c[0x0][0xb30] ;  /* 0x00016600ff0477ac */ /* 0x000ee20008000800 */
[----:B----4-:R-:W-:-:S02]  /*3ef0*/  UIMAD.WIDE.U32 UR6, UR37, UR32, URZ ;  /* 0x00000020250672a5 */ /* 0x010fc4000f8e00ff */
[----:B-1----:R-:W-:Y:S02]  /*3f00*/  UIMAD.WIDE.U32 UR8, UR31, UR35, URZ ;  /* 0x000000231f0872a5 */ /* 0x002fe4000f8e00ff */
[----:B------:R-:W-:Y:S02]  /*3f10*/  USEL UR40, URZ, 0x1, UP5 ;  /* 0x00000001ff287887 */ /* 0x000fe4000a800000 */
[----:B------:R-:W-:Y:S02]  /*3f20*/  UISETP.NE.U32.AND UP6, UPT, UR28, URZ, UPT ;  /* 0x000000ff1c00728c */ /* 0x000fe4000bfc5070 */
[----:B------:R-:W-:Y:S01]  /*3f30*/  UISETP.NE.AND.EX UP5, UPT, UR5, URZ, UPT, UP0 ;  /* 0x000000ff0500728c */ /* 0x000fe2000bfa5300 */
[----:B------:R-:W-:Y:S01]  /*3f40*/  UMOV UR24, 0x400 ;  /* 0x0000040000187882 */ /* 0x000fe20000000000 */
[----:B------:R-:W-:Y:S01]  /*3f50*/  UISETP.NE.AND UP0, UPT, UR42, 0x1, UPT ;  /* 0x000000012a00788c */ /* 0x000fe2000bf05270 */
[----:B------:R-:W-:Y:S01]  /*3f60*/  UMOV UR6, UR7 ;  /* 0x0000000700067c82 */ /* 0x000fe20008000000 */
[----:B------:R-:W-:Y:S01]  /*3f70*/  UMOV UR38, UR9 ;  /* 0x0000000900267c82 */ /* 0x000fe20008000000 */
[----:B--2---:R-:W-:Y:S01]  /*3f80*/  UISETP.NE.AND UP0, UPT, UR15, 0x1, UPT ;  /* 0x000000010f00788c */ /* 0x004fe2000bf05270 */
[----:B------:R-:W-:Y:S01]  /*3f90*/  UMOV UR25, URZ ;  /* 0x000000ff00197c82 */ /* 0x000fe20008000000 */
[----:B------:R-:W-:-:S02]  /*3fa0*/  UPLOP3.LUT UP4, UPT, UPT, UPT, UPT, 0x40, 0x4 ;  /* 0x000000000004789c */ /* 0x000fc40003f8e870 */
[----:B------:R-:W-:Y:S01]  /*3fb0*/  UISETP.GE.AND UP2, UPT, UR42, 0x1, UPT ;  /* 0x000000012a00788c */ /* 0x000fe2000bf46270 */
[----:B------:R-:W1:Y:S01]  /*3fc0*/  LDCU.64 UR16, c[0x0][0xb28] ;  /* 0x00016500ff1077ac */ /* 0x000e620008000a00 */
[----:B------:R-:W-:Y:S02]  /*3fd0*/  ULEA UR24, UR54, UR24, 0x18 ;  /* 0x0000001836187291 */ /* 0x000fe4000f8ec0ff */
[----:B------:R-:W-:Y:S02]  /*3fe0*/  UISETP.NE.AND.EX UP6, UPT, UR29, URZ, UPT, UP6 ;  /* 0x000000ff1d00728c */ /* 0x000fe4000bfc5360 */
[----:B------:R-:W-:Y:S02]  /*3ff0*/  USHF.R.U32.HI UR39, URZ, UR33, UR6 ;  /* 0x00000021ff277299 */ /* 0x000fe40008011606 */
[----:B---3--:R-:W-:Y:S02]  /*4000*/  USHF.R.U32.HI UR38, URZ, UR41, UR38 ;  /* 0x00000029ff267299 */ /* 0x008fe40008011626 */
[----:B------:R-:W-:-:S02]  /*4010*/  UISETP.NE.AND UP0, UPT, UR34, 0x1, UPT ;  /* 0x000000012200788c */ /* 0x000fc4000bf05270 */
[----:B------:R-:W-:-:S11]  /*4020*/  UISETP.NE.AND UP3, UPT, UR4, 0x1, UPT ;  /* 0x000000010400788c */ /* 0x000fd6000bf65270 */
.L_x_83:
[C---:B------:R-:W-:Y:S02]  /*4030*/  LEA R8, R10.reuse, UR24, 0x3 ;  /* 0x000000180a087c11 */ /* 0x040fe4000f8e18ff */
[----:B------:R-:W-:Y:S02]  /*4040*/  SHF.L.U32 R0, R9, 0x1f, RZ ;  /* 0x0000001f09007819 */ /* 0x000fe400000006ff */
[----:B------:R-:W-:Y:S02]  /*4050*/  LEA R4, R10, UR24, 0x4 ;  /* 0x000000180a047c11 */ /* 0x000fe4000f8e20ff */
[----:B--2---:R-:W2:Y:S02]  /*4060*/  SYNCS.PHASECHK.TRANS64.TRYWAIT P0, [R8+URZ+0x80], R0 ;  /* 0x00008000080075a7 */ /* 0x004ea400080011ff */
[----:B--2---:R-:W-:Y:S05]  /*4070*/  @!P0 BRA `(.L_x_75) ;  /* 0x0000003800ec8947 */ /* 0x004fea0003800000 */
.L_x_149:
[----:B------:R-:W3:Y:S01]  /*4080*/  LDS.128 R4, [R4+0x110] ;  /* 0x0001100004047984 */ /* 0x000ee20000000c00 */
[----:B------:R-:W-:Y:S01]  /*4090*/  UISETP.GE.AND UP0, UPT, UR42, 0x1, UPT ;  /* 0x000000012a00788c */ /* 0x000fe2000bf06270 */
[----:B------:R-:W-:Y:S01]  /*40a0*/  @!PT LDS RZ, [RZ] ;  /* 0x00000000fffff984 */ /* 0x000fe20000000800 */
[----:B------:R-:W-:Y:S01]  /*40b0*/  @!PT LDS RZ, [RZ] ;  /* 0x00000000fffff984 */ /* 0x000fe20000000800 */
[----:B------:R-:W-:Y:S01]  /*40c0*/  @!PT LDS RZ, [RZ] ;  /* 0x00000000fffff984 */ /* 0x000fe20000000800 */
[----:B------:R-:W-:Y:S01]  /*40d0*/  @!PT LDS RZ, [RZ] ;  /* 0x00000000fffff984 */ /* 0x000fe20000000800 */
[----:B------:R4:W-:Y:S06]  /*40e0*/  MEMBAR.ALL.CTA ;  /* 0x0000000000007992 */ /* 0x0009ec0000008000 */
[----:B----4-:R-:W4:Y:S01]  /*40f0*/  FENCE.VIEW.ASYNC.S ;  /* 0x00000000000073c6 */ /* 0x010f220000000000 */
[----:B---3--:R-:W-:Y:S11]  /*4100*/  LOP3.LUT P0, RZ, R6, 0x1, RZ, 0xc0, !PT ;  /* 0x0000000106ff7812 */ /* 0x008ff6000780c0ff */
[----:B------:R-:W-:Y:S02]  /*4110*/  @!UPT UIADD3 URZ, UPT, UPT, URZ, URZ, URZ ;  /* 0x000000fffffff290 */ /* 0x000fe4000fffe0ff */
[----:B----4-:R-:W-:Y:S01]  /*4120*/  VOTEU.ANY UP2, P0 ;  /* 0x0000000000ff7886 */ /* 0x010fe20000040100 */
[----:B------:R-:W-:Y:S11]  /*4130*/  PLOP3.LUT P0, PT, PT, PT, UP2, 0x80, 0x8 ;  /* 0x000000000008781c */ /* 0x000ff60003f0f028 */
[----:B------:R-:W-:Y:S02]  /*4140*/  @!UPT UIADD3 URZ, UPT, UPT, URZ, URZ, URZ ;  /* 0x000000fffffff290 */ /* 0x000fe4000fffe0ff */
[----:B--2---:R-:W-:Y:S02]  /*4150*/  @P0 SHF.R.U32.HI R0, RZ, 0x10, R5 ;  /* 0x00000010ff000819 */ /* 0x004fe40000011605 */
[----:B------:R-:W-:Y:S02]  /*4160*/  @P0 MOV R2, R4 ;  /* 0x0000000400020202 */ /* 0x000fe40000000f00 */
[----:B------:R-:W-:Y:S01]  /*4170*/  @P0 R2UR UR4, R0 ;  /* 0x00000000000402ca */ /* 0x000fe200000e0000 */
[----:B------:R-:W-:Y:S01]  /*4180*/  VIADD R0, R8, 0x90 ;  /* 0x0000009008007836 */ /* 0x000fe20000000000 */
[----:B------:R-:W-:Y:S02]  /*4190*/  @P0 LOP3.LUT R4, R5, 0xffff, RZ, 0xc0, !PT ;  /* 0x0000ffff05040812 */ /* 0x000fe400078ec0ff */
[----:B------:R-:W-:Y:S02]  /*41a0*/  @P0 R2UR UR6, R2 ;  /* 0x00000000020602ca */ /* 0x000fe400000e0000 */
[----:B------:R-:W-:Y:S02]  /*41b0*/  PRMT R0, RZ, 0x654, R0 ;  /* 0x00000654ff007816 */ /* 0x000fe40000000000 */
[----:B------:R-:W-:Y:S02]  /*41c0*/  @P0 R2UR UR5, R4 ;  /* 0x00000000040502ca */ /* 0x000fe400000e0000 */
[----:B------:R2:W-:Y:S03]  /*41d0*/  SYNCS.ARRIVE.TRANS64.RED.A1T0 RZ, [R0+URZ], RZ ;  /* 0x000000ff00ff79a7 */ /* 0x0005e600081004ff */
[----:B------:R-:W-:Y:S04]  /*41e0*/  @UP2 UMOV UR27, UR4 ;  /* 0x00000004001b2c82 */ /* 0x000fe80008000000 */
[----:B------:R-:W-:Y:S04]  /*41f0*/  @UP2 UMOV UR14, UR6 ;  /* 0x00000006000e2c82 */ /* 0x000fe80008000000 */
[----:B------:R-:W-:Y:S01]  /*4200*/  @UP2 UMOV UR13, UR5 ;  /* 0x00000005000d2c82 */ /* 0x000fe20008000000 */
[----:B------:R-:W-:Y:S05]  /*4210*/  BRA.U !UP0, `(.L_x_76) ;  /* 0x0000000108c07547 */ /* 0x000fea000b800000 */
[----:B------:R-:W-:Y:S02]  /*4220*/  UIMAD.WIDE.U32 UR8, UR13, UR35, URZ ;  /* 0x000000230d0872a5 */ /* 0x000fe4000f8e00ff */
[----:B------:R-:W-:Y:S02]  /*4230*/  UP2UR UR12, UPR, URZ, 0x4 ;  /* 0x00000004ff0c7883 */ /* 0x000fe40008000000 */
[----:B------:R-:W-:Y:S02]  /*4240*/  UISETP.NE.AND UP2, UPT, UR34, 0x1, UPT ;  /* 0x000000012200788c */ /* 0x000fe4000bf45270 */
[----:B------:R-:W-:Y:S02]  /*4250*/  UIMAD.WIDE.U32 UR10, UR14, UR32, URZ ;  /* 0x000000200e0a72a5 */ /* 0x000fe4000f8e00ff */
[----:B------:R-:W-:Y:S02]  /*4260*/  USEL UR4, UR31, UR38, !UP2 ;  /* 0x000000261f047287 */ /* 0x000fe4000d000000 */
[----:B------:R-:W-:Y:S02]  /*4270*/  UISETP.NE.AND UP0, UPT, UR15, 0x1, UPT ;  /* 0x000000010f00788c */ /* 0x000fe4000bf05270 */
[----:B------:R-:W-:Y:S02]  /*4280*/  UP2UR UR22, UPR, URZ, 0x2 ;  /* 0x00000002ff167883 */ /* 0x000fe40008000000 */
[----:B------:R-:W-:Y:S02]  /*4290*/  UISETP.NE.AND UP1, UPT, UR42, 0x1, UPT ;  /* 0x000000012a00788c */ /* 0x000fe4000bf25270 */
[----:B-1----:R-:W-:Y:S02]  /*42a0*/  UIMAD.WIDE.U32 UR18, UR4, UR16, URZ ;  /* 0x00000010041272a5 */ /* 0x002fe4000f8e00ff */
[----:B------:R-:W-:Y:S01]  /*42b0*/  USEL UR7, UR37, UR39, !UP0 ;  /* 0x0000002725077287 */ /* 0x000fe2000c000000 */
[----:B------:R-:W-:Y:S02]  /*42c0*/  UMOV UR5, UR9 ;  /* 0x0000000900057c82 */ /* 0x000fe40008000000 */
[----:B------:R-:W-:Y:S02]  /*42d0*/  USHF.R.U32.HI UR6, URZ, UR41, UR5 ;  /* 0x00000029ff067299 */ /* 0x000fe40008011605 */
[----:B------:R-:W-:Y:S02]  /*42e0*/  UIMAD.WIDE.U32 UR20, UR7, UR16, URZ ;  /* 0x00000010071472a5 */ /* 0x000fe4000f8e00ff */
[----:B------:R-:W-:Y:S02]  /*42f0*/  USEL UR6, UR13, UR6, !UP2 ;  /* 0x000000060d067287 */ /* 0x000fe4000d000000 */
[----:B------:R-:W-:Y:S01]  /*4300*/  UISETP.NE.AND UP2, UPT, UR12, URZ, UPT ;  /* 0x000000ff0c00728c */ /* 0x000fe2000bf45270 */
[----:B------:R-:W-:Y:S01]  /*4310*/  UMOV UR5, UR11 ;  /* 0x0000000b00057c82 */ /* 0x000fe20008000000 */
[----:B------:R-:W-:Y:S02]  /*4320*/  UIMAD.WIDE.U32 UR10, UR6, UR16, URZ ;  /* 0x00000010060a72a5 */ /* 0x000fe4000f8e00ff */
[----:B------:R-:W-:Y:S03]  /*4330*/  USHF.R.U32.HI UR8, URZ, UR33, UR5 ;  /* 0x00000021ff087299 */ /* 0x000fe60008011605 */
[----:B------:R-:W-:Y:S02]  /*4340*/  UMOV UR5, UR19 ;  /* 0x0000001300057c82 */ /* 0x000fe40008000000 */
[----:B------:R-:W-:Y:S03]  /*4350*/  @UP1 USHF.R.U32.HI UR4, URZ, UR17, UR5 ;  /* 0x00000011ff041299 */ /* 0x000fe60008011605 */
[----:B------:R-:W-:Y:S01]  /*4360*/  UMOV UR5, UR21 ;  /* 0x0000001500057c82 */ /* 0x000fe20008000000 */
[----:B------:R-:W-:Y:S02]  /*4370*/  UIMAD UR4, UR42, UR4, URZ ;  /* 0x000000042a0472a4 */ /* 0x000fe4000f8e02ff */
[----:B------:R-:W-:Y:S02]  /*4380*/  @UP1 USHF.R.U32.HI UR7, URZ, UR17, UR5 ;  /* 0x00000011ff071299 */ /* 0x000fe40008011605 */
[----:B------:R-:W-:Y:S02]  /*4390*/  USEL UR5, UR14, UR8, !UP0 ;  /* 0x000000080e057287 */ /* 0x000fe4000c000000 */
[----:B------:R-:W-:Y:S02]  /*43a0*/  UIMAD UR8, UR42, UR7, URZ ;  /* 0x000000072a0872a4 */ /* 0x000fe4000f8e02ff */
[----:B------:R-:W-:Y:S03]  /*43b0*/  UISETP.GE.AND UP0, UPT, UR6, UR4, UPT ;  /* 0x000000040600728c */ /* 0x000fe6000bf06270 */
[----:B------:R-:W-:Y:S01]  /*43c0*/  UMOV UR4, UR11 ;  /* 0x0000000b00047c82 */ /* 0x000fe20008000000 */
[----:B------:R-:W-:Y:S02]  /*43d0*/  UISETP.GE.OR UP0, UPT, UR5, UR8, UP0 ;  /* 0x000000080500728c */ /* 0x000fe40008706670 */
[----:B------:R-:W-:Y:S02]  /*43e0*/  USHF.R.U32.HI UR4, URZ, UR17, UR4 ;  /* 0x00000011ff047299 */ /* 0x000fe40008011604 */
[----:B------:R-:W-:Y:S02]  /*43f0*/  UIMAD.WIDE.U32 UR8, UR5, UR16, URZ ;  /* 0x00000010050872a5 */ /* 0x000fe4000f8e00ff */
[----:B------:R-:W-:Y:S04]  /*4400*/  USEL UR10, UR6, UR4, !UP1 ;  /* 0x00000004060a7287 */ /* 0x000fe8000c800000 */
[----:B------:R-:W-:Y:S01]  /*4410*/  UIADD3 UR11, UPT, UPT, -UR10, URZ, URZ ;  /* 0x000000ff0a0b7290 */ /* 0x000fe2000fffe1ff */
[----:B------:R-:W-:Y:S02]  /*4420*/  @!UP0 UMOV UR4, UR9 ;  /* 0x0000000900048c82 */ /* 0x000fe40008000000 */
[----:B------:R-:W-:Y:S02]  /*4430*/  @!UP0 USHF.R.U32.HI UR4, URZ, UR17, UR4 ;  /* 0x00000011ff048299 */ /* 0x000fe40008011604 */
[----:B------:R-:W-:Y:S02]  /*4440*/  UIMAD UR8, UR42, UR11, UR6 ;  /* 0x0000000b2a0872a4 */ /* 0x000fe4000f8e0206 */
[----:B------:R-:W-:Y:S02]  /*4450*/  @!UP0 USEL UR4, UR5, UR4, !UP1 ;  /* 0x0000000405048287 */ /* 0x000fe4000c800000 */
[----:B------:R-:W-:Y:S02]  /*4460*/  UISETP.NE.AND UP1, UPT, UR22, URZ, UPT ;  /* 0x000000ff1600728c */ /* 0x000fe4000bf25270 */
[----:B------:R-:W-:Y:S02]  /*4470*/  @!UP0 UIMAD UR8, UR7, UR8, UR4 ;  /* 0x00000008070882a4 */ /* 0x000fe4000f8e0204 */
[----:B------:R-:W-:Y:S02]  /*4480*/  @!UP0 UIADD3 UR9, UPT, UPT, UR10, -UR4, URZ ;  /* 0x800000040a098290 */ /* 0x000fe4000fffe0ff */
[----:B------:R-:W-:Y:S02]  /*4490*/  UIADD3 UR4, UPT, UPT, -UR5, URZ, URZ ;  /* 0x000000ff05047290 */ /* 0x000fe4000fffe1ff */
[----:B------:R-:W-:Y:S02]  /*44a0*/  UIADD3 UR7, UPT, UPT, -UR6, URZ, URZ ;  /* 0x000000ff06077290 */ /* 0x000fe4000fffe1ff */
[----:B------:R-:W-:Y:S02]  /*44b0*/  @!UP0 UIMAD UR6, UR9, UR42, UR5 ;  /* 0x0000002a090682a4 */ /* 0x000fe4000f8e0205 */
[----:B------:R-:W-:Y:S02]  /*44c0*/  UIMAD UR14, UR15, UR4, UR14 ;  /* 0x000000040f0e72a4 */ /* 0x000fe4000f8e020e */
[----:B------:R-:W-:Y:S01]  /*44d0*/  UIMAD UR13, UR34, UR7, UR13 ;  /* 0x00000007220d72a4 */ /* 0x000fe2000f8e020d */
[----:B------:R-:W-:Y:S02]  /*44e0*/  @!UP0 UMOV UR5, UR8 ;  /* 0x0000000800058c82 */ /* 0x000fe40008000000 */
[----:B------:R-:W-:Y:S02]  /*44f0*/  UIMAD UR14, UR5, UR15, UR14 ;  /* 0x0000000f050e72a4 */ /* 0x000fe4000f8e020e */
[----:B------:R-:W-:Y:S11]  /*4500*/  UIMAD UR13, UR6, UR34, UR13 ;  /* 0x00000022060d72a4 */ /* 0x000ff6000f8e020d */
[----:B------:R-:W-:Y:S01]  /*4510*/  @!UPT UIADD3 URZ, UPT, UPT, URZ, URZ, URZ ;  /* 0x000000fffffff290 */ /* 0x000fe2000fffe0ff */
.L_x_76:
[----:B------:R-:W3:Y:S01]  /*4520*/  @!UP3 LDCU.128 UR20, c[0x0][0xb10] ;  /* 0x00016200ff14b7ac */ /* 0x000ee20008000c00 */
[----:B------:R-:W-:Y:S04]  /*4530*/  ISETP.NE.U32.AND P0, PT, RZ, UR28, PT ;  /* 0x0000001cff007c0c */ /* 0x000fe8000bf05070 */
[----:B------:R-:W-:Y:S01]  /*4540*/  ISETP.NE.AND.EX P0, PT, RZ, UR29, PT, P0 ;  /* 0x0000001dff007c0c */ /* 0x000fe2000bf05300 */
[----:B------:R-:W4:Y:S01]  /*4550*/  @!UP3 LDCU UR5, c[0x0][0xb0c] ;  /* 0x00016180ff05b7ac */ /* 0x000f220008000800 */
[----:B------:R-:W-:Y:S02]  /*4560*/  USHF.L.U32 UR11, UR26, 0x6, URZ ;  /* 0x000000061a0b7899 */ /* 0x000fe400080006ff */
[----:B------:R-:W-:Y:S02]  /*4570*/  USHF.L.U32 UR10, UR30, 0x6, URZ ;  /* 0x000000061e0a7899 */ /* 0x000fe400080006ff */
[----:B---3--:R-:W-:Y:S07]  /*4580*/  UIMAD.WIDE.U32 UR6, UR14, UR20, URZ ;  /* 0x000000140e0672a5 */ /* 0x008fee000f8e00ff */
[----:B------:R-:W-:Y:S01]  /*4590*/  @!UP3 UMOV UR4, UR7 ;  /* 0x000000070004bc82 */ /* 0x000fe20008000000 */
[----:B----4-:R-:W-:Y:S02]  /*45a0*/  @!UP3 UISETP.NE.AND UP0, UPT, UR5, 0x1, UPT ;  /* 0x000000010500b88c */ /* 0x010fe4000bf05270 */
[----:B------:R-:W-:Y:S02]  /*45b0*/  @!UP3 USHF.R.U32.HI UR4, URZ, UR21, UR4 ;  /* 0x00000015ff04b299 */ /* 0x000fe40008011604 */
[----:B------:R-:W-:Y:S02]  /*45c0*/  UIMAD.WIDE.U32 UR6, UR13, UR23, URZ ;  /* 0x000000170d0672a5 */ /* 0x000fe4000f8e00ff */
[----:B------:R-:W-:Y:S02]  /*45d0*/  @!UP3 USEL UR8, UR14, UR4, !UP0 ;  /* 0x000000040e08b287 */ /* 0x000fe4000c000000 */
[----:B------:R-:W-:Y:S03]  /*45e0*/  @!UP3 UISETP.NE.AND UP0, UPT, UR22, 0x1, UPT ;  /* 0x000000011600b88c */ /* 0x000fe6000bf05270 */
[----:B------:R-:W-:Y:S02]  /*45f0*/  @!UP3 UMOV UR6, UR7 ;  /* 0x000000070006bc82 */ /* 0x000fe40008000000 */
[----:B------:R-:W3:Y:S02]  /*4600*/  @!UP3 LDCU UR4, c[0x0][0xb20] ;  /* 0x00016400ff04b7ac */ /* 0x000ee40008000800 */
[----:B---3--:R-:W-:Y:S04]  /*4610*/  @!UP3 USHF.R.U32.HI UR6, URZ, UR4, UR6 ;  /* 0x00000004ff06b299 */ /* 0x008fe80008011606 */
[----:B------:R-:W-:Y:S04]  /*4620*/  @!UP3 USEL UR6, UR13, UR6, !UP0 ;  /* 0x000000060d06b287 */ /* 0x000fe8000c000000 */
[----:B------:R-:W-:Y:S02]  /*4630*/  @!UP3 UIADD3 UR4, UPT, UPT, -UR8, UR6, URZ ;  /* 0x000000060804b290 */ /* 0x000fe4000fffe1ff */
[----:B------:R-:W-:Y:S02]  /*4640*/  @!UP3 UIADD3 UR6, UPT, UPT, UR8, -UR6, URZ ;  /* 0x800000060806b290 */ /* 0x000fe4000fffe0ff */
[----:B------:R-:W-:Y:S02]  /*4650*/  @!UP3 UIMAD UR14, UR4, UR5, UR14 ;  /* 0x00000005040eb2a4 */ /* 0x000fe4000f8e020e */
[----:B------:R-:W-:Y:S01]  /*4660*/  @!UP3 UIMAD UR13, UR6, UR22, UR13 ;  /* 0x00000016060db2a4 */ /* 0x000fe2000f8e020d */
[----:B------:R-:W-:Y:S11]  /*4670*/  BRA.U UP4, `(.L_x_77) ;  /* 0x0000000104107547 */ /* 0x000ff6000b800000 */
[----:B------:R-:W-:Y:S04]  /*4680*/  MOV R2, UR40 ;  /* 0x0000002800027c02 */ /* 0x000fe80008000f00 */
[----:B------:R-:W-:Y:S04]  /*4690*/  SHF.L.U32 R2, R2, 0x1f, RZ ;  /* 0x0000001f02027819 */ /* 0x000fe800000006ff */
[----:B------:R-:W3:Y:S02]  /*46a0*/  SYNCS.PHASECHK.TRANS64.TRYWAIT P1, [UR24+0x78], R2 ;  /* 0x00007802ff0075a7 */ /* 0x000ee40008021118 */
[----:B---3--:R-:W-:Y:S05]  /*46b0*/  @!P1 BRA `(.L_x_78) ;  /* 0x0000003400709947 */ /* 0x008fea0003800000 */
.L_x_77:
[----:B------:R-:W-:Y:S05]  /*46c0*/  BRA.U !UP6, `(.L_x_79) ;  /* 0x000000010e387547 */ /* 0x000fea000b800000 */
[----:B------:R-:W-:Y:S01]  /*46d0*/  UPLOP3.LUT UP1, UPT, UPT, UPT, UP5, 0x80, 0x8 ;  /* 0x000000000008789c */ /* 0x000fe20003f2f050 */
[----:B--2---:R-:W-:Y:S01]  /*46e0*/  HFMA2 R0, -RZ, RZ, 0, 5.9604644775390625e-08 ;  /* 0x00000001ff007431 */ /* 0x004fe200000001ff */
[----:B------:R-:W2:Y:S01]  /*46f0*/  LDCU.64 UR8, c[0x0][0x358] ;  /* 0x00006b00ff0877ac */ /* 0x000ea20008000a00 */
[----:B------:R-:W-:Y:S03]  /*4700*/  IMAD.MOV.U32 R45, RZ, RZ, 0x1 ;  /* 0x00000001ff2d7424 */ /* 0x000fe600078e00ff */
[----:B------:R-:W-:Y:S05]  /*4710*/  PLOP3.LUT P1, PT, PT, PT, UP1, 0x80, 0x8 ;  /* 0x000000000008781c */ /* 0x000fea0003f2f018 */
[----:B------:R-:W3:Y:S01]  /*4720*/  @UP1 LDCU.64 UR4, c[0x0][0x888] ;  /* 0x00011100ff0417ac */ /* 0x000ee20008000a00 */
[----:B------:R-:W-:Y:S07]  /*4730*/  @UP1 UIMAD UR6, UR36, UR28, URZ ;  /* 0x0000001c240612a4 */ /* 0x000fee000f8e02ff */
[----:B------:R-:W-:Y:S01]  /*4740*/  @!P1 PRMT R45, R0, 0x7610, R45 ;  /* 0x00007610002d9816 */ /* 0x000fe2000000002d */
[----:B---3--:R-:W-:Y:S06]  /*4750*/  @UP1 UIMAD.WIDE UR4, UR6, 0x4, UR4 ;  /* 0x00000004060418a5 */ /* 0x008fec000f8e0204 */
[----:B-----5:R-:W-:Y:S01]  /*4760*/  IMAD.U32 R26, RZ, RZ, UR4 ;  /* 0x00000004ff1a7e24 */ /* 0x020fe2000f8e00ff */
[----:B------:R-:W-:Y:S04]  /*4770*/  MOV R27, UR5 ;  /* 0x00000005001b7c02 */ /* 0x000fe80008000f00 */
[----:B------:R-:W3:Y:S01]  /*4780*/  @!UP1 LDCU UR4, c[0x0][0x880] ;  /* 0x00011000ff0497ac */ /* 0x000ee20008000800 */
[----:B--2---:R4:W5:Y:S02]  /*4790*/  @P1 LDG.E R26, desc[UR8][R26.64] ;  /* 0x000000081a1a1981 */ /* 0x004964000c1e1900 */
[----:B---34-:R-:W-:Y:S07]  /*47a0*/  @!P1 IMAD.U32 R26, RZ, RZ, UR4 ;  /* 0x00000004ff1a9e24 */ /* 0x018fee000f8e00ff */
.L_x_79:
[----:B-----5:R-:W-:Y:S01]  /*47b0*/  @!P0 FSETP.EQ.AND P2, PT, R26, RZ, PT ;  /* 0x000000ff1a00820b */ /* 0x020fe20003f42000 */
[----:B------:R-:W-:Y:S01]  /*47c0*/  @!UPT UIADD3 URZ, UPT, UPT, URZ, URZ, URZ ;  /* 0x000000fffffff290 */ /* 0x000fe2000fffe0ff */
[----:B------:R-:W-:Y:S11]  /*47d0*/  @!P0 BRA `(.L_x_80) ;  /* 0x0000000000148947 */ /* 0x000ff60003800000 */
[----:B------:R-:W-:Y:S02]  /*47e0*/  LOP3.LUT P0, RZ, R45, 0xff, RZ, 0xc0, !PT ;  /* 0x000000ff2dff7812 */ /* 0x000fe4000780c0ff */
[----:B------:R-:W-:Y:S04]  /*47f0*/  PLOP3.LUT P2, PT, PT, PT, UP1, 0x80, 0x8 ;  /* 0x000000000008781c */ /* 0x000fe80003f4f018 */
[----:B------:R-:W-:Y:S07]  /*4800*/  PLOP3.LUT P2, PT, P2, PT, PT, 0x8, 0x80 ;  /* 0x000000000080781c */ /* 0x000fee000174e170 */
[----:B------:R-:W-:Y:S11]  /*4810*/  @P0 FSETP.EQ.AND P2, PT, R26, RZ, PT ;  /* 0x000000ff1a00020b */ /* 0x000ff60003f42000 */
[----:B------:R-:W-:Y:S02]  /*4820*/  @!UPT UIADD3 URZ, UPT, UPT, URZ, URZ, URZ ;  /* 0x000000fffffff290 */ /* 0x000fe4000fffe0ff */
.L_x_80:
[----:B------:R-:W-:Y:S01]  /*4830*/  ULEA UR4, UR25, UR24, 0x3 ;  /* 0x0000001819047291 */ /* 0x000fe2000f8e18ff */
[----:B--2---:R-:W-:Y:S02]  /*4840*/  SHF.L.U32 R2, R11, 0x1f, RZ ;  /* 0x0000001f0b027819 */ /* 0x004fe400000006ff */
[----:B------:R-:W-:Y:S04]  /*4850*/  ELECT P1, URZ, PT ;  /* 0x0000000000ff782f */ /* 0x000fe80003820000 */
[----:B------:R-:W-:Y:S02]  /*4860*/  PLOP3.LUT P1, PT, P2, P1, PT, 0xf2, 0x2f ;  /* 0x00000000002f781c */ /* 0x000fe40001723e72 */
[----:B------:R-:W2:Y:S02]  /*4870*/  SYNCS.PHASECHK.TRANS64.TRYWAIT P0, [UR4+0x58], R2 ;  /* 0x00005802ff0075a7 */ /* 0x000ea40008001104 */
[----:B--2---:R-:W-:Y:S09]  /*4880*/  @!P0 BRA `(.L_x_81) ;  /* 0x0000003400148947 */ /* 0x004ff20003800000 */
.L_x_152:
[----:B------:R-:W-:Y:S01]  /*4890*/  VOTEU.ALL UP0, P1 ;  /* 0x0000000000ff7886 */ /* 0x000fe20000800000 */
[----:B--2---:R-:W-:Y:S01]  /*48a0*/  @!P1 IADD3 R2, P0, PT, R12, 0x580, RZ ;  /* 0x000005800c029810 */ /* 0x004fe20007f1e0ff */
[----:B------:R-:W-:Y:S01]  /*48b0*/  UIADD3 UR9, UPT, UPT, UR4, 0x40, URZ ;  /* 0x0000004004097890 */ /* 0x000fe2000fffe0ff */
[----:B------:R-:W-:Y:S01]  /*48c0*/  VIADD R10, R10, 0x1 ;  /* 0x000000010a0a7836 */ /* 0x000fe20000000000 */
[----:B------:R-:W-:Y:S01]  /*48d0*/  UMOV UR22, 0x0 ;  /* 0x0000000000167882 */ /* 0x000fe20000000000 */
[----:B------:R-:W-:Y:S01]  /*48e0*/  @!UP0 ULEA UR5, UR25, UR24, 0xc ;  /* 0x0000001819058291 */ /* 0x000fe2000f8e60ff */
[----:B------:R-:W-:Y:S01]  /*48f0*/  @!P1 IMAD.X R0, RZ, RZ, R13, P0 ;  /* 0x000000ffff009224 */ /* 0x000fe200000e060d */
[----:B------:R-:W-:Y:S01]  /*4900*/  @!P1 R2UR UR7, R2 ;  /* 0x00000000020792ca */ /* 0x000fe200000e0000 */
[----:B------:R-:W-:Y:S01]  /*4910*/  @!P1 IMAD.MOV.U32 R2, RZ, RZ, 0x1000 ;  /* 0x00001000ff029424 */ /* 0x000fe200078e00ff */
[----:B------:R-:W-:Y:S02]  /*4920*/  @!UP0 UIADD3 UR8, UPT, UPT, UR5, 0x200, URZ ;  /* 0x0000020005088890 */ /* 0x000fe4000fffe0ff */
[----:B------:R-:W-:Y:S01]  /*4930*/  UIADD3 UR5, UPT, UPT, UR25, 0x1, URZ ;  /* 0x0000000119057890 */ /* 0x000fe2000fffe0ff */
[----:B------:R-:W-:Y:S01]  /*4940*/  UMOV UR23, 0x10000000 ;  /* 0x1000000000177882 */ /* 0x000fe20000000000 */
[----:B------:R-:W-:Y:S02]  /*4950*/  UMOV UR12, UR36 ;  /* 0x00000024000c7c82 */ /* 0x000fe40008000000 */
[----:B------:R-:W-:Y:S04]  /*4960*/  UISETP.NE.AND UP0, UPT, UR5, 0x3, UPT ;  /* 0x000000030500788c */ /* 0x000fe8000bf05270 */
[----:B------:R-:W-:Y:S01]  /*4970*/  USEL UR6, UR5, URZ, UP0 ;  /* 0x000000ff05067287 */ /* 0x000fe20008000000 */
[----:B------:R-:W-:Y:S01]  /*4980*/  @!P1 R2UR UR5, R0 ;  /* 0x00000000000592ca */ /* 0x000fe200000e0000 */
[----:B------:R-:W-:Y:S01]  /*4990*/  IMAD.U32 R4, RZ, RZ, UR7 ;  /* 0x00000007ff047e24 */ /* 0x000fe2000f8e00ff */
[----:B------:R-:W-:Y:S02]  /*49a0*/  USEL UR20, URZ, 0x1, UP0 ;  /* 0x00000001ff147887 */ /* 0x000fe40008000000 */
[----:B------:R-:W-:Y:S01]  /*49b0*/  VOTEU.ALL UP0, P1 ;  /* 0x0000000000ff7886 */ /* 0x000fe20000800000 */
[----:B------:R-:W-:Y:S01]  /*49c0*/  UPRMT UR7, UR54, 0x654, UR9 ;  /* 0x0000065436077896 */ /* 0x000fe20008000009 */
[----:B------:R-:W-:Y:S02]  /*49d0*/  @!P1 R2UR UR18, R4 ;  /* 0x00000000041292ca */ /* 0x000fe400000e0000 */
[----:B------:R-:W-:Y:S04]  /*49e0*/  LOP3.LUT R11, R11, UR20, RZ, 0x3c, !PT ;  /* 0x000000140b0b7c12 */ /* 0x000fe8000f8e3cff */
[----:B------:R-:W-:Y:S01]  /*49f0*/  SHF.L.U32 R0, R11, 0x1f, RZ ;  /* 0x0000001f0b007819 */ /* 0x000fe200000006ff */
[----:B------:R-:W-:Y:S01]  /*4a00*/  IMAD.U32 R5, RZ, RZ, UR5 ;  /* 0x00000005ff057e24 */ /* 0x000fe2000f8e00ff */
[----:B------:R-:W-:Y:S04]  /*4a10*/  ULEA UR5, UR6, UR24, 0x3 ;  /* 0x0000001806057291 */ /* 0x000fe8000f8e18ff */
[----:B------:R-:W-:Y:S11]  /*4a20*/  @!P1 R2UR UR19, R5 ;  /* 0x00000000051392ca */ /* 0x000ff600000e0000 */
[----:B------:R-:W-:Y:S02]  /*4a30*/  @!UPT UIADD3 URZ, UPT, UPT, URZ, URZ, URZ ;  /* 0x000000fffffff290 */ /* 0x000fe4000fffe0ff */
[----:B------:R2:W-:Y:S01]  /*4a40*/  @!UP0 UTMALDG.3D [UR8], [UR18], desc[UR22] ;  /* 0x00001608120085b4 */ /* 0x0005e20008011000 */
[----:B------:R2:W-:Y:S01]  /*4a50*/  @!P1 SYNCS.ARRIVE.TRANS64.RED.A0TR RZ, [UR4+0x40], R2 ;  /* 0x00004002ffff99a7 */ /* 0x0005e20008300404 */
[----:B------:R-:W-:Y:S01]  /*4a60*/  SYNCS.ARRIVE.TRANS64.RED.A1T0 RZ, [UR7], RZ ;  /* 0x000000ffffff79a7 */ /* 0x000fe20008100407 */
[----:B------:R-:W3:Y:S02]  /*4a70*/  SYNCS.PHASECHK.TRANS64.TRYWAIT P0, [UR5+0x58], R0 ;  /* 0x00005800ff0075a7 */ /* 0x000ee40008001105 */
[----:B--23--:R-:W-:Y:S05]  /*4a80*/  @!P0 BRA `(.L_x_82) ;  /* 0x0000003000ac8947 */ /* 0x00cfea0003800000 */
.L_x_154:
[----:B------:R-:W-:Y:S01]  /*4a90*/  UIADD3 UR9, UPT, UPT, UR5, 0x40, URZ ;  /* 0x0000004005097890 */ /* 0x000fe2000fffe0ff */
[----:B--2---:R-:W-:Y:S01]  /*4aa0*/  @!P1 IADD3 R2, P0, PT, R12, 0x580, RZ ;  /* 0x000005800c029810 */ /* 0x004fe20007f1e0ff */
[----:B------:R-:W-:Y:S01]  /*4ab0*/  UPLOP3.LUT UP4, UPT, UPT, UPT, UPT, 0x80, 0x8 ;  /* 0x000000000008789c */ /* 0x000fe20003f8f070 */
[----:B------:R-:W-:Y:S01]  /*4ac0*/  R2UR UR22, R47 ;  /* 0x000000002f1672ca */ /* 0x000fe200000e0000 */
[----:B------:R-:W-:Y:S01]  /*4ad0*/  UMOV UR20, 0x0 ;  /* 0x0000000000147882 */ /* 0x000fe20000000000 */
[----:B------:R-:W-:Y:S01]  /*4ae0*/  UMOV UR21, 0x10000000 ;  /* 0x1000000000157882 */ /* 0x000fe20000000000 */
[----:B------:R-:W-:Y:S01]  /*4af0*/  UMOV UR12, UR36 ;  /* 0x00000024000c7c82 */ /* 0x000fe20008000000 */
[----:B------:R-:W-:Y:S01]  /*4b00*/  VOTEU.ALL UP0, P1 ;  /* 0x0000000000ff7886 */ /* 0x000fe20000800000 */
[----:B------:R-:W-:Y:S01]  /*4b10*/  @!P1 IMAD.X R0, RZ, RZ, R13, P0 ;  /* 0x000000ffff009224 */ /* 0x000fe200000e060d */
[----:B------:R-:W-:Y:S01]  /*4b20*/  R2UR UR19, R48 ;  /* 0x00000000301372ca */ /* 0x000fe200000e0000 */
[----:B------:R-:W-:Y:S01]  /*4b30*/  UMOV UR36, UR27 ;  /* 0x0000001b00247c82 */ /* 0x000fe20008000000 */
[C---:B------:R-:W-:Y:S01]  /*4b40*/  ISETP.NE.AND P0, PT, R10.reuse, 0x2, PT ;  /* 0x000000020a00780c */ /* 0x040fe20003f05270 */
[----:B------:R-:W-:Y:S02]  /*4b50*/  @!UP0 ULEA UR4, UR6, UR24, 0xc ;  /* 0x0000001806048291 */ /* 0x000fe4000f8e60ff */
[----:B------:R-:W-:Y:S01]  /*4b60*/  @!UP0 UIADD3 UR10, UPT, UPT, UR10, 0x20, URZ ;  /* 0x000000200a0a8890 */ /* 0x000fe2000fffe0ff */
[----:B------:R-:W-:Y:S01]  /*4b70*/  SEL R10, R10, RZ, P0 ;  /* 0x000000ff0a0a7207 */ /* 0x000fe20000000000 */
[----:B------:R-:W-:Y:S02]  /*4b80*/  @!UP0 UIADD3 UR8, UPT, UPT, UR4, 0x200, URZ ;  /* 0x0000020004088890 */ /* 0x000fe4000fffe0ff */
[----:B------:R-:W-:Y:S01]  /*4b90*/  UIADD3 UR4, UPT, UPT, UR6, 0x1, URZ ;  /* 0x0000000106047890 */ /* 0x000fe2000fffe0ff */
[----:B------:R-:W-:Y:S01]  /*4ba0*/  @!P1 R2UR UR6, R2 ;  /* 0x00000000020692ca */ /* 0x000fe200000e0000 */
[----:B------:R-:W-:Y:S02]  /*4bb0*/  UIADD3 UR30, UPT, UPT, UR13, UR22, URZ ;  /* 0x000000160d1e7290 */ /* 0x000fe4000fffe0ff */
[----:B------:R-:W-:Y:S02]  /*4bc0*/  UISETP.NE.AND UP0, UPT, UR4, 0x3, UPT ;  /* 0x000000030400788c */ /* 0x000fe4000bf05270 */
[----:B------:R-:W-:Y:S02]  /*4bd0*/  UIADD3 UR26, UPT, UPT, UR14, UR19, URZ ;  /* 0x000000130e1a7290 */ /* 0x000fe4000fffe0ff */
[----:B------:R-:W-:Y:S01]  /*4be0*/  USEL UR25, UR4, URZ, UP0 ;  /* 0x000000ff04197287 */ /* 0x000fe20008000000 */
[----:B------:R-:W-:Y:S01]  /*4bf0*/  @!P1 R2UR UR4, R0 ;  /* 0x00000000000492ca */ /* 0x000fe200000e0000 */
[----:B------:R-:W-:Y:S01]  /*4c00*/  USEL UR18, URZ, 0x1, UP0 ;  /* 0x00000001ff127887 */ /* 0x000fe20008000000 */
[----:B------:R-:W-:Y:S01]  /*4c10*/  SEL R0, RZ, 0x1, P0 ;  /* 0x00000001ff007807 */ /* 0x000fe20000000000 */
[----:B------:R-:W-:Y:S02]  /*4c20*/  VOTEU.ALL UP0, P1 ;  /* 0x0000000000ff7886 */ /* 0x000fe40000800000 */
[----:B------:R-:W-:Y:S01]  /*4c30*/  IMAD.U32 R4, RZ, RZ, UR6 ;  /* 0x00000006ff047e24 */ /* 0x000fe2000f8e00ff */
[----:B------:R-:W-:Y:S02]  /*4c40*/  LOP3.LUT R9, R9, R0, RZ, 0x3c, !PT ;  /* 0x0000000009097212 */ /* 0x000fe400078e3cff */
[----:B------:R-:W-:Y:S02]  /*4c50*/  LOP3.LUT R11, R11, UR18, RZ, 0x3c, !PT ;  /* 0x000000120b0b7c12 */ /* 0x000fe4000f8e3cff */
[----:B------:R-:W-:Y:S03]  /*4c60*/  @!P1 R2UR UR6, R4 ;  /* 0x00000000040692ca */ /* 0x000fe600000e0000 */
[----:B------:R-:W-:Y:S01]  /*4c70*/  IMAD.U32 R5, RZ, RZ, UR4 ;  /* 0x00000004ff057e24 */ /* 0x000fe2000f8e00ff */
[----:B------:R-:W-:Y:S04]  /*4c80*/  UPRMT UR4, UR54, 0x654, UR9 ;  /* 0x0000065436047896 */ /* 0x000fe80008000009 */
[----:B------:R-:W-:Y:S11]  /*4c90*/  @!P1 R2UR UR7, R5 ;  /* 0x00000000050792ca */ /* 0x000ff600000e0000 */
[----:B------:R-:W-:Y:S02]  /*4ca0*/  @!UPT UIADD3 URZ, UPT, UPT, URZ, URZ, URZ ;  /* 0x000000fffffff290 */ /* 0x000fe4000fffe0ff */
[----:B------:R2:W-:Y:S01]  /*4cb0*/  @!UP0 UTMALDG.3D [UR8], [UR6], desc[UR20] ;  /* 0x00001408060085b4 */ /* 0x0005e20008011000 */
[----:B------:R2:W-:Y:S01]  /*4cc0*/  @!P1 SYNCS.ARRIVE.TRANS64.RED.A0TR RZ, [UR5+0x40], R3 ;  /* 0x00004003ffff99a7 */ /* 0x0005e20008300405 */
[----:B------:R-:W-:Y:S01]  /*4cd0*/  SYNCS.ARRIVE.TRANS64.RED.A1T0 RZ, [UR4], RZ ;  /* 0x000000ffffff79a7 */ /* 0x000fe20008100404 */
[----:B------:R-:W-:Y:S05]  /*4ce0*/  BRA.U UP2, `(.L_x_83) ;  /* 0xfffffff102d07547 */ /* 0x000fea000b83ffff */
[----:B------:R-:W-:Y:S01]  /*4cf0*/  UIADD3 UR24, UPT, UPT, UR24, 0x58, URZ ;  /* 0x0000005818187890 */ /* 0x000fe2000fffe0ff */
[----:B------:R-:W-:-:S03]  /*4d00*/  SHF.L.U32 R2, R11, 0x1f, RZ ;  /* 0x0000001f0b027819 */ /* 0x000fc600000006ff */
[----:B------:R-:W-:-:S09]  /*4d10*/  ULEA UR4, UR25, UR24, 0x3 ;  /* 0x0000001819047291 */ /* 0x000fd2000f8e18ff */
[----:B------:R-:W3:Y:S02]  /*4d20*/  SYNCS.PHASECHK.TRANS64.TRYWAIT P0, [UR4], R2 ;  /* 0x00000002ff0075a7 */ /* 0x000ee40008001104 */
[----:B---3--:R-:W-:Y:S05]  /*4d30*/  @!P0 BRA `(.L_x_84) ;  /* 0x0000003000188947 */ /* 0x008fea0003800000 */
.L_x_156:
[----:B------:R-:W-:-:S04]  /*4d40*/  UIADD3 UR4, UPT, UPT, UR25, 0x1, URZ ;  /* 0x0000000119047890 */ /* 0x000fc8000fffe0ff */
[----:B------:R-:W-:-:S04]  /*4d50*/  UISETP.NE.AND UP0, UPT, UR4, 0x3, UPT ;  /* 0x000000030400788c */ /* 0x000fc8000bf05270 */
[----:B--2---:R-:W-:Y:S02]  /*4d60*/  USEL UR6, URZ, 0x1, UP0 ;  /* 0x00000001ff067887 */ /* 0x004fe40008000000 */
[----:B------:R-:W-:-:S04]  /*4d70*/  USEL UR4, UR4, URZ, UP0 ;  /* 0x000000ff04047287 */ /* 0x000fc80008000000 */
[----:B------:R-:W-:Y:S01]  /*4d80*/  ULEA UR5, UR4, UR24, 0x3 ;  /* 0x0000001804057291 */ /* 0x000fe2000f8e18ff */
[----:B------:R-:W-:-:S04]  /*4d90*/  LOP3.LUT R11, R11, UR6, RZ, 0x3c, !PT ;  /* 0x000000060b0b7c12 */ /* 0x000fc8000f8e3cff */
[----:B---3--:R-:W-:-:S04]  /*4da0*/  SHF.L.U32 R2, R11, 0x1f, RZ ;  /* 0x0000001f0b027819 */ /* 0x008fc800000006ff */
[----:B------:R-:W2:Y:S02]  /*4db0*/  SYNCS.PHASECHK.TRANS64.TRYWAIT P0, [UR5], R2 ;  /* 0x00000002ff0075a7 */ /* 0x000ea40008001105 */
[----:B--2---:R-:W-:Y:S05]  /*4dc0*/  @!P0 BRA `(.L_x_85) ;  /* 0x00000030000c8947 */ /* 0x004fea0003800000 */
.L_x_158:
[----:B------:R-:W-:-:S04]  /*4dd0*/  UIADD3 UR4, UPT, UPT, UR4, 0x1, URZ ;  /* 0x0000000104047890 */ /* 0x000fc8000fffe0ff */
[----:B------:R-:W-:-:S04]  /*4de0*/  UISETP.NE.AND UP0, UPT, UR4, 0x3, UPT ;  /* 0x000000030400788c */ /* 0x000fc8000bf05270 */
[----:B------:R-:W-:Y:S02]  /*4df0*/  USEL UR5, URZ, 0x1, UP0 ;  /* 0x00000001ff057887 */ /* 0x000fe40008000000 */
[----:B------:R-:W-:-:S04]  /*4e00*/  USEL UR4, UR4, URZ, UP0 ;  /* 0x000000ff04047287 */ /* 0x000fc80008000000 */
[----:B------:R-:W-:Y:S01]  /*4e10*/  ULEA UR4, UR4, UR24, 0x3 ;  /* 0x0000001804047291 */ /* 0x000fe2000f8e18ff */
[----:B--2---:R-:W-:-:S04]  /*4e20*/  LOP3.LUT R2, R11, UR5, RZ, 0x3c, !PT ;  /* 0x000000050b027c12 */ /* 0x004fc8000f8e3cff */
[----:B------:R-:W-:Y:S01]  /*4e30*/  SHF.L.U32 R2, R2, 0x1f, RZ ;  /* 0x0000001f02027819 */ /* 0x000fe200000006ff */
[----:B------:R-:W-:-:S07]  /*4e40*/  IMAD.U32 R0, RZ, RZ, UR4 ;  /* 0x00000004ff007e24 */ /* 0x000fce000f8e00ff */
.L_x_86:
[----:B--2---:R2:W3:Y:S02]  /*4e50*/  SYNCS.PHASECHK.TRANS64.TRYWAIT P0, [R0+URZ], R2 ;  /* 0x00000002000075a7 */ /* 0x0044e400080011ff */
[----:B---3--:R-:W-:Y:S05]  /*4e60*/  @!P0 NANOSLEEP.SYNCS 0x989680 ;  /* 0x009896800000895d */ /* 0x008fea0003900000 */
[----:B------:R-:W3:Y:S02]  /*4e70*/  @!P0 SYNCS.PHASECHK.TRANS64 P0, [R0+URZ], R2 ;  /* 0x00000002000085a7 */ /* 0x000ee400080010ff */
[----:B-1-3--:R-:W-:Y:S05]  /*4e80*/  @P0 EXIT ;  /* 0x000000000000094d */ /* 0x00afea0003800000 */
[----:B------:R-:W-:Y:S05]  /*4e90*/  BRA `(.L_x_86) ;  /* 0xfffffffc00ec7947 */ /* 0x000fea000383ffff */
.L_x_74:
[----:B------:R-:W-:-:S06]  /*4ea0*/  UISETP.GE.AND UP0, UPT, UR18, 0x4, UPT ;  /* 0x000000041200788c */ /* 0x000fcc000bf06270 */
[----:B------:R-:W-:-:S13]  /*4eb0*/  PLOP3.LUT P0, PT, PT, PT, UP0, 0x80, 0x8 ;  /* 0x000000000008781c */ /* 0x000fda0003f0f008 */
[----:B-1----:R-:W-:Y:S05]  /*4ec0*/  @!P0 EXIT ;  /* 0x000000000000894d */ /* 0x002fea0003800000 */
[----:B------:R-:W-:Y:S01]  /*4ed0*/  BAR.SYNC.DEFER_BLOCKING 0x6, 0xa0 ;  /* 0x0182800000007b1d */ /* 0x000fe20000010000 */
[C---:B------:R-:W-:Y:S01]  /*4ee0*/  IMAD.SHL.U32 R3, R55.reuse, 0x20, RZ ;  /* 0x0000002037037824 */ /* 0x040fe200078e00ff */
[----:B------:R-:W-:Y:S01]  /*4ef0*/  SHF.R.U32.HI R4, RZ, 0x1, R55 ;  /* 0x00000001ff047819 */ /* 0x000fe20000011637 */
[C---:B------:R-:W-:Y:S01]  /*4f00*/  IMAD.SHL.U32 R2, R55.reuse, 0x10, RZ ;  /* 0x0000001037027824 */ /* 0x040fe200078e00ff */
[C---:B------:R-:W-:Y:S01]  /*4f10*/  LOP3.LUT P0, RZ, R55.reuse, 0x4, RZ, 0xc0, !PT ;  /* 0x0000000437ff7812 */ /* 0x040fe2000780c0ff */
[----:B------:R-:W-:Y:S01]  /*4f20*/  IMAD.U32 R23, R55, 0x10000, RZ ;  /* 0x0001000037177824 */ /* 0x000fe200078e00ff */
[----:B------:R-:W-:Y:S01]  /*4f30*/  UMOV UR44, 0x400 ;  /* 0x00000400002c7882 */ /* 0x000fe20000000000 */
[----:B------:R-:W1:Y:S01]  /*4f40*/  LDCU.64 UR4, c[0x0][0x890] ;  /* 0x00011200ff0477ac */ /* 0x000e620008000a00 */
[----:B------:R-:W2:Y:S01]  /*4f50*/  LDC.64 R42, c[0x0][0x8b0] ;  /* 0x00022c00ff2a7b82 */ /* 0x000ea20000000a00 */
[----:B------:R-:W-:Y:S01]  /*4f60*/  LOP3.LUT R5, R3, 0xc0, RZ, 0xc0, !PT ;  /* 0x000000c003057812 */ /* 0x000fe200078ec0ff */
[----:B------:R-:W-:Y:S01]  /*4f70*/  IMAD.SHL.U32 R44, R55, 0x4, RZ ;  /* 0x00000004372c7824 */ /* 0x000fe200078e00ff */
[----:B------:R-:W-:Y:S01]  /*4f80*/  ULEA UR44, UR54, UR44, 0x18 ;  /* 0x0000002c362c7291 */ /* 0x000fe2000f8ec0ff */
[----:B------:R-:W-:Y:S01]  /*4f90*/  LOP3.LUT R2, R2, 0x600, RZ, 0xc0, !PT ;  /* 0x0000060002027812 */ /* 0x000fe200078ec0ff */
[----:B------:R-:W-:Y:S01]  /*4fa0*/  IMAD.MOV.U32 R54, RZ, RZ, 0x10 ;  /* 0x00000010ff367424 */ /* 0x000fe200078e00ff */
[----:B------:R-:W-:Y:S01]  /*4fb0*/  LOP3.LUT R4, R5, 0x8, R4, 0xf8, !PT ;  /* 0x0000000805047812 */ /* 0x000fe200078ef804 */
[----:B------:R-:W-:Y:S01]  /*4fc0*/  IMAD.MOV.U32 R22, RZ, RZ, RZ ;  /* 0x000000ffff167224 */ /* 0x000fe200078e00ff */
[----:B------:R-:W3:Y:S01]  /*4fd0*/  LDC.64 R40, c[0x0][0x8a8] ;  /* 0x00022a00ff287b82 */ /* 0x000ee20000000a00 */
[----:B------:R-:W-:-:S02]  /*4fe0*/  LOP3.LUT R2, R2, 0x20, R3, 0xf8, !PT ;  /* 0x0000002002027812 */ /* 0x000fc400078ef803 */
[----:B------:R-:W-:Y:S02]  /*4ff0*/  CS2R R52, SRZ ;  /* 0x0000000000347805 */ /* 0x000fe4000001ff00 */
[----:B------:R-:W-:Y:S01]  /*5000*/  LOP3.LUT R23, R23, 0x600000, RZ, 0xc0, !PT ;  /* 0x0060000017177812 */ /* 0x000fe200078ec0ff */
[----:B------:R-:W-:Y:S01]  /*5010*/  IMAD.MOV.U32 R51, RZ, RZ, RZ ;  /* 0x000000ffff337224 */ /* 0x000fe200078e00ff */
[----:B------:R-:W-:Y:S01]  /*5020*/  LOP3.LUT R44, R4, 0x18, R44, 0x78, !PT ;  /* 0x00000018042c7812 */ /* 0x000fe200078e782c */
[----:B------:R-:W4:Y:S01]  /*5030*/  LDCU UR63, c[0x0][0x370] ;  /* 0x00006e00ff3f77ac */ /* 0x000f220008000800 */
[----:B------:R-:W-:Y:S01]  /*5040*/  LOP3.LUT R2, R2, 0x100, R3, 0xf8, !PT ;  /* 0x0000010002027812 */ /* 0x000fe200078ef803 */
[----:B------:R-:W4:Y:S01]  /*5050*/  LDS R0, [UR44+0x130] ;  /* 0x0001302cff007984 */ /* 0x000f220008000800 */
[----:B-1----:R-:W-:Y:S01]  /*5060*/  IMAD.U32 R57, RZ, RZ, UR4 ;  /* 0x00000004ff397e24 */ /* 0x002fe2000f8e00ff */
[----:B------:R-:W-:Y:S01]  /*5070*/  UIADD3 UR4, UPT, UPT, UR44, 0x200, URZ ;  /* 0x000002002c047890 */ /* 0x000fe2000fffe0ff */
[----:B------:R-:W-:Y:S01]  /*5080*/  LOP3.LUT R44, R2, R44, RZ, 0xfc, !PT ;  /* 0x0000002c022c7212 */ /* 0x000fe200078efcff */
[----:B------:R-:W-:Y:S01]  /*5090*/  IMAD.U32 R56, RZ, RZ, UR5 ;  /* 0x00000005ff387e24 */ /* 0x000fe2000f8e00ff */
[----:B------:R-:W-:Y:S01]  /*50a0*/  LOP3.LUT R55, R55, 0x60, RZ, 0xc0, !PT ;  /* 0x0000006037377812 */ /* 0x000fe200078ec0ff */
[----:B------:R-:W1:Y:S01]  /*50b0*/  LDCU UR43, c[0x0][0xb0c] ;  /* 0x00016180ff2b77ac */ /* 0x000e620008000800 */
[----:B------:R-:W-:Y:S01]  /*50c0*/  SEL R54, R54, 0xfffffff0, !P0 ;  /* 0xfffffff036367807 */ /* 0x000fe20004000000 */
[----:B------:R-:W-:Y:S01]  /*50d0*/  IMAD.U32 R59, RZ, RZ, UR4 ;  /* 0x00000004ff3b7e24 */ /* 0x000fe2000f8e00ff */
[----:B------:R-:W1:Y:S01]  /*50e0*/  LDCU UR39, c[0x0][0xb30] ;  /* 0x00016600ff2777ac */ /* 0x000e620008000800 */
[----:B------:R-:W1:Y:S01]  /*50f0*/  LDCU.64 UR60, c[0x0][0x888] ;  /* 0x00011100ff3c77ac */ /* 0x000e620008000a00 */
[----:B------:R-:W1:Y:S01]  /*5100*/  LDCU.64 UR40, c[0x0][0xb28] ;  /* 0x00016500ff2877ac */ /* 0x000e620008000a00 */
[----:B------:R-:W1:Y:S01]  /*5110*/  LDCU.128 UR56, c[0x0][0xb10] ;  /* 0x00016200ff3877ac */ /* 0x000e620008000c00 */
[----:B------:R-:W1:Y:S01]  /*5120*/  LDCU UR62, c[0x0][0x374] ;  /* 0x00006e80ff3e77ac */ /* 0x000e620008000800 */
[----:B------:R-:W-:Y:S01]  /*5130*/  UMOV UR55, 0x1 ;  /* 0x0000000100377882 */ /* 0x000fe20000000000 */
[----:B------:R-:W-:Y:S01]  /*5140*/  UMOV UR46, URZ ;  /* 0x000000ff002e7c82 */ /* 0x000fe20008000000 */
[----:B------:R-:W-:Y:S01]  /*5150*/  UMOV UR53, URZ ;  /* 0x000000ff00357c82 */ /* 0x000fe20008000000 */
[----:B------:R-:W-:Y:S01]  /*5160*/  UMOV UR52, URZ ;  /* 0x000000ff00347c82 */ /* 0x000fe20008000000 */
[----:B-1234-:R-:W-:-:S07]  /*5170*/  IMAD.IADD R23, R0, 0x1, R23 ;  /* 0x0000000100177824 */ /* 0x01efce00078e0217 */
.L_x_117:
[C---:B------:R-:W-:Y:S02]  /*5180*/  LEA R0, R51.reuse, UR44, 0x3 ;  /* 0x0000002c33007c11 */ /* 0x040fe4000f8e18ff */
[----:B------:R-:W-:Y:S02]  /*5190*/  SHF.L.U32 R2, R52, 0x1f, RZ ;  /* 0x0000001f34027819 */ /* 0x000fe400000006ff */
[----:B-1----:R-:W-:Y:S02]  /*51a0*/  LEA R4, R51, UR44, 0x4 ;  /* 0x0000002c33047c11 */ /* 0x002fe4000f8e20ff */
[----:B------:R-:W1:Y:S02]  /*51b0*/  SYNCS.PHASECHK.TRANS64.TRYWAIT P0, [R0+URZ+0x80], R2 ;  /* 0x00008002000075a7 */ /* 0x000e6400080011ff */
[----:B-1----:R-:W-:Y:S05]  /*51c0*/  @!P0 BRA `(.L_x_87) ;  /* 0x0000002c00248947 */ /* 0x002fea0003800000 */
.L_x_159:
[----:B------:R-:W-:Y:S01]  /*51d0*/  R2UR UR7, R58 ;  /* 0x000000003a0772ca */ /* 0x000fe200000e0000 */
[----:B------:R-:W2:Y:S01]  /*51e0*/  LDS.128 R4, [R4+0x110] ;  /* 0x0001100004047984 */ /* 0x000ea20000000c00 */
[----:B-1----:R-:W-:Y:S01]  /*51f0*/  VIADD R0, R0, 0x90 ;  /* 0x0000009000007836 */ /* 0x002fe20000000000 */
[----:B------:R-:W-:Y:S04]  /*5200*/  UISETP.GE.AND UP0, UPT, UR42, 0x1, UPT ;  /* 0x000000012a00788c */ /* 0x000fe8000bf06270 */
[----:B------:R-:W-:Y:S01]  /*5210*/  PRMT R0, RZ, 0x654, R0 ;  /* 0x00000654ff007816 */ /* 0x000fe20000000000 */
[----:B------:R-:W-:Y:S01]  /*5220*/  @!PT LDS RZ, [RZ] ;  /* 0x00000000fffff984 */ /* 0x000fe20000000800 */
[----:B------:R-:W-:Y:S01]  /*5230*/  @!PT LDS RZ, [RZ] ;  /* 0x00000000fffff984 */ /* 0x000fe20000000800 */
[----:B------:R-:W-:Y:S01]  /*5240*/  @!PT LDS RZ, [RZ] ;  /* 0x00000000fffff984 */ /* 0x000fe20000000800 */
[----:B------:R-:W-:Y:S01]  /*5250*/  @!PT LDS RZ, [RZ] ;  /* 0x00000000fffff984 */ /* 0x000fe20000000800 */
[----:B------:R1:W-:Y:S06]  /*5260*/  MEMBAR.ALL.CTA ;  /* 0x0000000000007992 */ /* 0x0003ec0000008000 */
[----:B-1----:R-:W1:Y:S02]  /*5270*/  FENCE.VIEW.ASYNC.S ;  /* 0x00000000000073c6 */ /* 0x002e640000000000 */
[----:B-1----:R1:W-:Y:S01]  /*5280*/  SYNCS.ARRIVE.TRANS64.RED.A1T0 RZ, [R0+URZ], RZ ;  /* 0x000000ff00ff79a7 */ /* 0x0023e200081004ff */
[----:B--2---:R-:W-:Y:S11]  /*5290*/  LOP3.LUT P0, RZ, R6, 0x1, RZ, 0xc0, !PT ;  /* 0x0000000106ff7812 */ /* 0x004ff6000780c0ff */
[----:B------:R-:W-:Y:S02]  /*52a0*/  @!UPT UIADD3 URZ, UPT, UPT, URZ, URZ, URZ ;  /* 0x000000fffffff290 */ /* 0x000fe4000fffe0ff */
[----:B------:R-:W-:Y:S01]  /*52b0*/  VOTEU.ANY UP1, P0 ;  /* 0x0000000000ff7886 */ /* 0x000fe20000020100 */
[----:B------:R-:W-:Y:S01]  /*52c0*/  PLOP3.LUT P0, PT, PT, PT, UP1, 0x80, 0x8 ;  /* 0x000000000008781c */ /* 0x000fe20003f0f018 */
[----:B------:R-:W-:Y:S06]  /*52d0*/  UP2UR UR4, UPR, URZ, 0x2 ;  /* 0x00000002ff047883 */ /* 0x000fec0008000000 */
[----:B------:R-:W-:Y:S06]  /*52e0*/  IMAD.U32 R60, RZ, RZ, UR4 ;  /* 0x00000004ff3c7e24 */ /* 0x000fec000f8e00ff */
[----:B------:R-:W-:Y:S02]  /*52f0*/  @P0 SHF.R.U32.HI R2, RZ, 0x10, R5 ;  /* 0x00000010ff020819 */ /* 0x000fe40000011605 */
[----:B------:R-:W-:Y:S02]  /*5300*/  @P0 MOV R3, R4 ;  /* 0x0000000400030202 */ /* 0x000fe40000000f00 */
[----:B------:R-:W-:Y:S02]  /*5310*/  @P0 R2UR UR4, R2 ;  /* 0x00000000020402ca */ /* 0x000fe400000e0000 */
[----:B------:R-:W-:Y:S02]  /*5320*/  @P0 LOP3.LUT R4, R5, 0xffff, RZ, 0xc0, !PT ;  /* 0x0000ffff05040812 */ /* 0x000fe400078ec0ff */
[----:B------:R-:W-:Y:S02]  /*5330*/  @P0 R2UR UR6, R3 ;  /* 0x00000000030602ca */ /* 0x000fe400000e0000 */
[----:B------:R-:W-:Y:S07]  /*5340*/  @P0 R2UR UR5, R4 ;  /* 0x00000000040502ca */ /* 0x000fee00000e0000 */
[----:B------:R-:W-:Y:S02]  /*5350*/  @UP1 UMOV UR7, UR4 ;  /* 0x0000000400071c82 */ /* 0x000fe40008000000 */
[----:B------:R-:W-:Y:S02]  /*5360*/  IMAD.U32 R58, RZ, RZ, UR7 ;  /* 0x00000007ff3a7e24 */ /* 0x000fe4000f8e00ff */
[----:B------:R-:W-:Y:S02]  /*5370*/  @UP1 UMOV UR38, UR6 ;  /* 0x0000000600261c82 */ /* 0x000fe40008000000 */
[----:B------:R-:W-:Y:S01]  /*5380*/  @UP1 UMOV UR37, UR5 ;  /* 0x0000000500251c82 */ /* 0x000fe20008000000 */
[----:B-1----:R-:W-:Y:S05]  /*5390*/  BRA.U !UP0, `(.L_x_88) ;  /* 0x0000000108cc7547 */ /* 0x002fea000b800000 */
[----:B------:R-:W1:Y:S01]  /*53a0*/  LDCU UR12, c[0x0][0xb20] ;  /* 0x00016400ff0c77ac */ /* 0x000e620008000800 */
[----:B------:R-:W-:Y:S02]  /*53b0*/  UIMAD.WIDE.U32 UR4, UR62, UR59, URZ ;  /* 0x0000003b3e0472a5 */ /* 0x000fe4000f8e00ff */
[----:B------:R-:W-:Y:S02]  /*53c0*/  UIMAD.WIDE.U32 UR6, UR63, UR56, URZ ;  /* 0x000000383f0672a5 */ /* 0x000fe4000f8e00ff */
[----:B------:R-:W-:Y:S02]  /*53d0*/  UISETP.NE.AND UP0, UPT, UR58, 0x1, UPT ;  /* 0x000000013a00788c */ /* 0x000fe4000bf05270 */
[----:B------:R-:W-:Y:S02]  /*53e0*/  UIMAD.WIDE.U32 UR8, UR37, UR59, URZ ;  /* 0x0000003b250872a5 */ /* 0x000fe4000f8e00ff */
[----:B------:R-:W-:Y:S02]  /*53f0*/  UIMAD.WIDE.U32 UR10, UR38, UR56, URZ ;  /* 0x00000038260a72a5 */ /* 0x000fe4000f8e00ff */
[----:B------:R-:W-:Y:S02]  /*5400*/  UISETP.NE.AND UP1, UPT, UR43, 0x1, UPT ;  /* 0x000000012b00788c */ /* 0x000fe4000bf25270 */
[----:B------:R-:W-:Y:S01]  /*5410*/  UISETP.NE.AND UP2, UPT, UR42, 0x1, UPT ;  /* 0x000000012a00788c */ /* 0x000fe2000bf45270 */
[----:B------:R-:W-:Y:S02]  /*5420*/  UMOV UR4, UR5 ;  /* 0x0000000500047c82 */ /* 0x000fe40008000000 */
[----:B-1----:R-:W-:Y:S03]  /*5430*/  USHF.R.U32.HI UR5, URZ, UR12, UR4 ;  /* 0x0000000cff057299 */ /* 0x002fe60008011604 */
[----:B------:R-:W-:Y:S02]  /*5440*/  UMOV UR4, UR7 ;  /* 0x0000000700047c82 */ /* 0x000fe40008000000 */
[----:B------:R-:W-:Y:S02]  /*5450*/  USHF.R.U32.HI UR7, URZ, UR57, UR4 ;  /* 0x00000039ff077299 */ /* 0x000fe40008011604 */
[----:B------:R-:W-:Y:S02]  /*5460*/  USEL UR4, UR62, UR5, !UP0 ;  /* 0x000000053e047287 */ /* 0x000fe4000c000000 */
[----:B------:R-:W-:Y:S01]  /*5470*/  USEL UR7, UR63, UR7, !UP1 ;  /* 0x000000073f077287 */ /* 0x000fe2000c800000 */
[----:B------:R-:W-:Y:S01]  /*5480*/  UMOV UR5, UR9 ;  /* 0x0000000900057c82 */ /* 0x000fe20008000000 */
[----:B------:R-:W-:Y:S02]  /*5490*/  UIMAD.WIDE.U32 UR8, UR4, UR40, URZ ;  /* 0x00000028040872a5 */ /* 0x000fe4000f8e00ff */
[----:B------:R-:W-:Y:S03]  /*54a0*/  USHF.R.U32.HI UR6, URZ, UR12, UR5 ;  /* 0x0000000cff067299 */ /* 0x000fe60008011605 */
[----:B------:R-:W-:Y:S01]  /*54b0*/  UMOV UR5, UR11 ;  /* 0x0000000b00057c82 */ /* 0x000fe20008000000 */
[----:B------:R-:W-:Y:S02]  /*54c0*/  UIMAD.WIDE.U32 UR10, UR7, UR40, URZ ;  /* 0x00000028070a72a5 */ /* 0x000fe4000f8e00ff */
[----:B------:R-:W-:Y:S02]  /*54d0*/  USHF.R.U32.HI UR12, URZ, UR57, UR5 ;  /* 0x00000039ff0c7299 */ /* 0x000fe40008011605 */
[----:B------:R-:W-:Y:S01]  /*54e0*/  USEL UR6, UR37, UR6, !UP0 ;  /* 0x0000000625067287 */ /* 0x000fe2000c000000 */
[----:B------:R-:W-:Y:S02]  /*54f0*/  UMOV UR5, UR9 ;  /* 0x0000000900057c82 */ /* 0x000fe40008000000 */
[----:B------:R-:W-:Y:S01]  /*5500*/  UMOV UR10, UR11 ;  /* 0x0000000b000a7c82 */ /* 0x000fe20008000000 */
[----:B------:R-:W-:Y:S02]  /*5510*/  @UP2 USHF.R.U32.HI UR4, URZ, UR41, UR5 ;  /* 0x00000029ff042299 */ /* 0x000fe40008011605 */
[----:B------:R-:W-:Y:S02]  /*5520*/  @UP2 USHF.R.U32.HI UR7, URZ, UR41, UR10 ;  /* 0x00000029ff072299 */ /* 0x000fe4000801160a */
[----:B------:R-:W-:Y:S02]  /*5530*/  UIMAD UR4, UR42, UR4, URZ ;  /* 0x000000042a0472a4 */ /* 0x000fe4000f8e02ff */
[----:B------:R-:W-:Y:S02]  /*5540*/  UIMAD.WIDE.U32 UR10, UR6, UR40, URZ ;  /* 0x00000028060a72a5 */ /* 0x000fe4000f8e00ff */
[----:B------:R-:W-:Y:S02]  /*5550*/  USEL UR5, UR38, UR12, !UP1 ;  /* 0x0000000c26057287 */ /* 0x000fe4000c800000 */
[----:B------:R-:W-:Y:S02]  /*5560*/  UIMAD UR8, UR42, UR7, URZ ;  /* 0x000000072a0872a4 */ /* 0x000fe4000f8e02ff */
[----:B------:R-:W-:Y:S03]  /*5570*/  UISETP.GE.AND UP0, UPT, UR6, UR4, UPT ;  /* 0x000000040600728c */ /* 0x000fe6000bf06270 */
[----:B------:R-:W-:Y:S01]  /*5580*/  UMOV UR4, UR11 ;  /* 0x0000000b00047c82 */ /* 0x000fe20008000000 */
[----:B------:R-:W-:Y:S02]  /*5590*/  UISETP.GE.OR UP0, UPT, UR5, UR8, UP0 ;  /* 0x000000080500728c */ /* 0x000fe40008706670 */
[----:B------:R-:W-:Y:S02]  /*55a0*/  USHF.R.U32.HI UR4, URZ, UR41, UR4 ;  /* 0x00000029ff047299 */ /* 0x000fe40008011604 */
[----:B------:R-:W-:Y:S02]  /*55b0*/  UIMAD.WIDE.U32 UR8, UR5, UR40, URZ ;  /* 0x00000028050872a5 */ /* 0x000fe4000f8e00ff */
[----:B------:R-:W-:Y:S02]  /*55c0*/  USEL UR11, UR6, UR4, !UP2 ;  /* 0x00000004060b7287 */ /* 0x000fe4000d000000 */
[----:B------:R-:W-:Y:S02]  /*55d0*/  UIADD3 UR8, UPT, UPT, -UR5, URZ, URZ ;  /* 0x000000ff05087290 */ /* 0x000fe4000fffe1ff */
[----:B------:R-:W-:Y:S01]  /*55e0*/  UIADD3 UR10, UPT, UPT, -UR11, URZ, URZ ;  /* 0x000000ff0b0a7290 */ /* 0x000fe2000fffe1ff */
[----:B------:R-:W-:Y:S01]  /*55f0*/  @!UP0 UMOV UR4, UR9 ;  /* 0x0000000900048c82 */ /* 0x000fe20008000000 */
[----:B------:R-:W-:Y:S02]  /*5600*/  UIADD3 UR9, UPT, UPT, -UR6, URZ, URZ ;  /* 0x000000ff06097290 */ /* 0x000fe4000fffe1ff */
[----:B------:R-:W-:Y:S02]  /*5610*/  @!UP0 USHF.R.U32.HI UR4, URZ, UR41, UR4 ;  /* 0x00000029ff048299 */ /* 0x000fe40008011604 */
[----:B------:R-:W-:Y:S02]  /*5620*/  UIMAD UR10, UR42, UR10, UR6 ;  /* 0x0000000a2a0a72a4 */ /* 0x000fe4000f8e0206 */
[----:B------:R-:W-:Y:S04]  /*5630*/  @!UP0 USEL UR4, UR5, UR4, !UP2 ;  /* 0x0000000405048287 */ /* 0x000fe8000d000000 */
[----:B------:R-:W-:Y:S02]  /*5640*/  @!UP0 UIMAD UR10, UR7, UR10, UR4 ;  /* 0x0000000a070a82a4 */ /* 0x000fe4000f8e0204 */
[----:B------:R-:W-:Y:S02]  /*5650*/  @!UP0 UIADD3 UR11, UPT, UPT, UR11, -UR4, URZ ;  /* 0x800000040b0b8290 */ /* 0x000fe4000fffe0ff */
[----:B------:R-:W-:Y:S02]  /*5660*/  UIMAD UR7, UR43, UR8, UR38 ;  /* 0x000000082b0772a4 */ /* 0x000fe4000f8e0226 */
[----:B------:R-:W-:Y:S02]  /*5670*/  @!UP0 UIMAD UR6, UR11, UR42, UR5 ;  /* 0x0000002a0b0682a4 */ /* 0x000fe4000f8e0205 */
[----:B------:R-:W-:Y:S01]  /*5680*/  UIMAD UR4, UR58, UR9, UR37 ;  /* 0x000000093a0472a4 */ /* 0x000fe2000f8e0225 */
[----:B------:R-:W-:Y:S02]  /*5690*/  @!UP0 UMOV UR5, UR10 ;  /* 0x0000000a00058c82 */ /* 0x000fe40008000000 */
[----:B------:R-:W-:Y:S02]  /*56a0*/  UIMAD UR38, UR5, UR43, UR7 ;  /* 0x0000002b052672a4 */ /* 0x000fe4000f8e0207 */
[----:B------:R-:W-:Y:S11]  /*56b0*/  UIMAD UR37, UR6, UR58, UR4 ;  /* 0x0000003a062572a4 */ /* 0x000ff6000f8e0204 */
[----:B------:R-:W-:Y:S01]  /*56c0*/  @!UPT UIADD3 URZ, UPT, UPT, URZ, URZ, URZ ;  /* 0x000000fffffff290 */ /* 0x000fe2000fffe0ff */
.L_x_88:
[----:B------:R-:W-:Y:S01]  /*56d0*/  UISETP.NE.AND UP0, UPT, UR39, 0x1, UPT ;  /* 0x000000012700788c */ /* 0x000fe2000bf05270 */
[----:B------:R-:W-:Y:S01]  /*56e0*/  R2UR UR11, R59 ;  /* 0x000000003b0b72ca */ /* 0x000fe200000e0000 */
[----:B------:R-:W-:Y:S01]  /*56f0*/  USHF.L.U32 UR50, UR26, 0x6, URZ ;  /* 0x000000061a327899 */ /* 0x000fe200080006ff */
[----:B------:R-:W-:Y:S01]  /*5700*/  IADD3 R51, PT, PT, R51, 0x1, RZ ;  /* 0x0000000133337810 */ /* 0x000fe20007ffe0ff */
[----:B------:R-:W-:Y:S07]  /*5710*/  USHF.L.U32 UR49, UR30, 0x6, URZ ;  /* 0x000000061e317899 */ /* 0x000fee00080006ff */
[----:B------:R-:W1:Y:S01]  /*5720*/  @!UP0 LDCU.128 UR12, c[0x0][0xb10] ;  /* 0x00016200ff0c87ac */ /* 0x000e620008000c00 */
[----:B------:R-:W2:Y:S01]  /*5730*/  @!UP0 LDCU UR5, c[0x0][0xb0c] ;  /* 0x00016180ff0587ac */ /* 0x000ea20008000800 */
[----:B------:R-:W3:Y:S01]  /*5740*/  @!UP0 LDCU UR10, c[0x0][0xb20] ;  /* 0x00016400ff0a87ac */ /* 0x000ee20008000800 */
[----:B-1----:R-:W-:Y:S02]  /*5750*/  UIMAD.WIDE.U32 UR8, UR38, UR12, URZ ;  /* 0x0000000c260872a5 */ /* 0x002fe4000f8e00ff */
[----:B------:R-:W-:Y:S02]  /*5760*/  UIMAD.WIDE.U32 UR6, UR37, UR15, URZ ;  /* 0x0000000f250672a5 */ /* 0x000fe4000f8e00ff */
[----:B------:R-:W-:Y:S03]  /*5770*/  @!UP0 UISETP.NE.AND UP1, UPT, UR14, 0x1, UPT ;  /* 0x000000010e00888c */ /* 0x000fe6000bf25270 */
[----:B------:R-:W-:Y:S01]  /*5780*/  @!UP0 UMOV UR4, UR9 ;  /* 0x0000000900048c82 */ /* 0x000fe20008000000 */
[----:B--2---:R-:W-:Y:S02]  /*5790*/  @!UP0 UISETP.NE.AND UP2, UPT, UR5, 0x1, UPT ;  /* 0x000000010500888c */ /* 0x004fe4000bf45270 */
[----:B------:R-:W-:Y:S01]  /*57a0*/  @!UP0 USHF.R.U32.HI UR4, URZ, UR13, UR4 ;  /* 0x0000000dff048299 */ /* 0x000fe20008011604 */
[----:B------:R-:W-:Y:S02]  /*57b0*/  @!UP0 UMOV UR6, UR7 ;  /* 0x0000000700068c82 */ /* 0x000fe40008000000 */
[----:B---3--:R-:W-:Y:S02]  /*57c0*/  @!UP0 USHF.R.U32.HI UR6, URZ, UR10, UR6 ;  /* 0x0000000aff068299 */ /* 0x008fe40008011606 */
[----:B------:R-:W-:Y:S02]  /*57d0*/  @!UP0 USEL UR7, UR38, UR4, !UP2 ;  /* 0x0000000426078287 */ /* 0x000fe4000d000000 */
[----:B------:R-:W-:Y:S04]  /*57e0*/  @!UP0 USEL UR6, UR37, UR6, !UP1 ;  /* 0x0000000625068287 */ /* 0x000fe8000c800000 */
[----:B------:R-:W-:Y:S02]  /*57f0*/  @!UP0 UIADD3 UR4, UPT, UPT, -UR7, UR6, URZ ;  /* 0x0000000607048290 */ /* 0x000fe4000fffe1ff */
[----:B------:R-:W-:Y:S02]  /*5800*/  @!UP0 UIADD3 UR6, UPT, UPT, UR7, -UR6, URZ ;  /* 0x8000000607068290 */ /* 0x000fe4000fffe0ff */
[----:B------:R-:W-:Y:S02]  /*5810*/  @!UP0 UIMAD UR38, UR4, UR5, UR38 ;  /* 0x00000005042682a4 */ /* 0x000fe4000f8e0226 */
[----:B------:R-:W-:Y:S02]  /*5820*/  @!UP0 UIMAD UR37, UR6, UR14, UR37 ;  /* 0x0000000e062582a4 */ /* 0x000fe4000f8e0225 */
[----:B------:R-:W-:Y:S09]  /*5830*/  ULOP3.LUT UP0, URZ, UR11, 0x1b0, URZ, 0xc0, !UPT ;  /* 0x000001b00bff7892 */ /* 0x000ff2000f80c0ff */
[----:B------:R-:W-:Y:S05]  /*5840*/  BRA.U !UP0, `(.L_x_89) ;  /* 0x00000001087c7547 */ /* 0x000fea000b800000 */
[----:B------:R-:W1:Y:S01]  /*5850*/  LDCU.64 UR8, c[0x4][0x80] ;  /* 0x01001000ff0877ac */ /* 0x000e620008000a00 */
[----:B------:R-:W-:Y:S01]  /*5860*/  MOV R2, 0x0 ;  /* 0x0000000000027802 */ /* 0x000fe20000000f00 */
[----:B------:R-:W-:Y:S02]  /*5870*/  HFMA2 R12, -RZ, RZ, 0, 5.9604644775390625e-08 ;  /* 0x00000001ff0c7431 */ /* 0x000fe400000001ff */
[----:B------:R-:W-:Y:S01]  /*5880*/  IMAD.MOV.U32 R8, RZ, RZ, 0x70 ;  /* 0x00000070ff087424 */ /* 0x000fe200078e00ff */
[----:B------:R2:W3:Y:S01]  /*5890*/  LDC.64 R14, c[0x4][R2] ;  /* 0x01000000020e7b82 */ /* 0x0004e20000000a00 */
[----:B------:R-:W4:Y:S01]  /*58a0*/  LDCU.64 UR6, c[0x4][0x88] ;  /* 0x01001100ff0677ac */ /* 0x000f220008000a00 */
[----:B------:R-:W-:Y:S01]  /*58b0*/  IMAD.MOV.U32 R13, RZ, RZ, RZ ;  /* 0x000000ffff0d7224 */ /* 0x000fe200078e00ff */
[----:B------:R-:W2:Y:S01]  /*58c0*/  LDCU.64 UR4, c[0x4][0x8] ;  /* 0x01000100ff0477ac */ /* 0x000ea20008000a00 */
[----:B-1----:R-:W-:Y:S01]  /*58d0*/  MOV R5, UR9 ;  /* 0x0000000900057c02 */ /* 0x002fe20008000f00 */
[----:B------:R-:W-:Y:S01]  /*58e0*/  IMAD.U32 R4, RZ, RZ, UR8 ;  /* 0x00000008ff047e24 */ /* 0x000fe2000f8e00ff */
[----:B----4-:R-:W-:Y:S01]  /*58f0*/  MOV R7, UR7 ;  /* 0x0000000700077c02 */ /* 0x010fe20008000f00 */
[----:B------:R-:W-:Y:S01]  /*5900*/  IMAD.U32 R6, RZ, RZ, UR6 ;  /* 0x00000006ff067e24 */ /* 0x000fe2000f8e00ff */
[----:B--2---:R-:W-:Y:S01]  /*5910*/  MOV R11, UR5 ;  /* 0x00000005000b7c02 */ /* 0x004fe20008000f00 */
[----:B------:R-:W-:Y:S02]  /*5920*/  IMAD.U32 R10, RZ, RZ, UR4 ;  /* 0x00000004ff0a7e24 */ /* 0x000fe4000f8e00ff */
[----:B------:R-:W-:Y:S07]  /*5930*/  LEPC R20, `(.L_x_90) ;  /* 0x000000001014794e */ /* 0x000fee0000000000 */
[----:B---3-5:R-:W-:Y:S05]  /*5940*/  CALL.ABS.NOINC R14 ;  /* 0x000000000e007343 */ /* 0x028fea0003c00000 */
.L_x_90:
[----:B------:R-:W1:Y:S01]  /*5950*/  LDCU.64 UR8, c[0x4][0x80] ;  /* 0x01001000ff0877ac */ /* 0x000e620008000a00 */
[----:B------:R-:W2:Y:S01]  /*5960*/  LDC.64 R2, c[0x4][R2] ;  /* 0x0100000002027b82 */ /* 0x000ea20000000a00 */
[----:B------:R-:W-:Y:S02]  /*5970*/  HFMA2 R12, -RZ, RZ, 0, 5.9604644775390625e-08 ;  /* 0x00000001ff0c7431 */ /* 0x000fe400000001ff */
[----:B------:R-:W-:Y:S02]  /*5980*/  IMAD.MOV.U32 R8, RZ, RZ, 0x70 ;  /* 0x00000070ff087424 */ /* 0x000fe400078e00ff */
[----:B------:R-:W-:Y:S01]  /*5990*/  IMAD.MOV.U32 R13, RZ, RZ, RZ ;  /* 0x000000ffff0d7224 */ /* 0x000fe200078e00ff */
[----:B------:R-:W3:Y:S01]  /*59a0*/  LDCU.64 UR6, c[0x4][0x88] ;  /* 0x01001100ff0677ac */ /* 0x000ee20008000a00 */
[----:B------:R-:W4:Y:S01]  /*59b0*/  LDCU.64 UR4, c[0x4][0x8] ;  /* 0x01000100ff0477ac */ /* 0x000f220008000a00 */
[----:B-1----:R-:W-:Y:S02]  /*59c0*/  MOV R4, UR8 ;  /* 0x0000000800047c02 */ /* 0x002fe40008000f00 */
[----:B------:R-:W-:Y:S02]  /*59d0*/  MOV R5, UR9 ;  /* 0x0000000900057c02 */ /* 0x000fe40008000f00 */
[----:B---3--:R-:W-:Y:S01]  /*59e0*/  MOV R7, UR7 ;  /* 0x0000000700077c02 */ /* 0x008fe20008000f00 */
[----:B------:R-:W-:Y:S01]  /*59f0*/  IMAD.U32 R6, RZ, RZ, UR6 ;  /* 0x00000006ff067e24 */ /* 0x000fe2000f8e00ff */
[----:B----4-:R-:W-:Y:S01]  /*5a00*/  MOV R11, UR5 ;  /* 0x00000005000b7c02 */ /* 0x010fe20008000f00 */
[----:B------:R-:W-:Y:S02]  /*5a10*/  IMAD.U32 R10, RZ, RZ, UR4 ;  /* 0x00000004ff0a7e24 */ /* 0x000fe4000f8e00ff */
[----:B------:R-:W-:Y:S07]  /*5a20*/  LEPC R20, `(.L_x_89) ;  /* 0x000000001014794e */ /* 0x000fee0000000000 */
[----:B--2---:R-:W-:Y:S05]  /*5a30*/  CALL.ABS.NOINC R2 ;  /* 0x0000000002007343 */ /* 0x004fea0003c00000 */
.L_x_89:
[----:B------:R-:W-:Y:S02]  /*5a40*/  R2UR UR6, R49 ;  /* 0x00000000310672ca */ /* 0x000fe400000e0000 */
[----:B------:R-:W-:Y:S02]  /*5a50*/  R2UR UR5, R57 ;  /* 0x00000000390572ca */ /* 0x000fe400000e0000 */
[----:B------:R-:W-:Y:S02]  /*5a60*/  R2UR UR4, R56 ;  /* 0x00000000380472ca */ /* 0x000fe400000e0000 */
[----:B------:R-:W-:Y:S02]  /*5a70*/  ISETP.NE.U32.AND P4, PT, R42, RZ, PT ;  /* 0x000000ff2a00720c */ /* 0x000fe40003f85070 */
[----:B------:R-:W-:Y:S02]  /*5a80*/  ISETP.NE.U32.AND P2, PT, RZ, UR60, PT ;  /* 0x0000003cff007c0c */ /* 0x000fe4000bf45070 */
[----:B------:R-:W-:Y:S02]  /*5a90*/  ISETP.NE.AND.EX P4, PT, R43, RZ, PT, P4 ;  /* 0x000000ff2b00720c */ /* 0x000fe40003f85340 */
[----:B------:R-:W-:Y:S01]  /*5aa0*/  ISETP.NE.AND.EX P2, PT, RZ, UR61, PT, P2 ;  /* 0x0000003dff007c0c */ /* 0x000fe2000bf45320 */
[----:B------:R-:W-:Y:S02]  /*5ab0*/  UISETP.NE.AND UP2, UPT, UR6, URZ, UPT ;  /* 0x000000ff0600728c */ /* 0x000fe4000bf45270 */
[----:B------:R-:W-:Y:S04]  /*5ac0*/  UISETP.NE.U32.AND UP0, UPT, UR5, URZ, UPT ;  /* 0x000000ff0500728c */ /* 0x000fe8000bf05070 */
[----:B------:R-:W-:Y:S01]  /*5ad0*/  UISETP.NE.AND.EX UP1, UPT, UR4, URZ, UPT, UP0 ;  /* 0x000000ff0400728c */ /* 0x000fe2000bf25300 */
[----:B------:R-:W-:Y:S01]  /*5ae0*/  PLOP3.LUT P1, PT, PT, PT, UP2, 0x80, 0x8 ;  /* 0x000000000008781c */ /* 0x000fe20003f2f028 */
[----:B------:R-:W-:Y:S03]  /*5af0*/  UPLOP3.LUT UP0, UPT, UPT, UPT, UPT, 0x40, 0x4 ;  /* 0x000000000004789c */ /* 0x000fe60003f0e870 */
[----:B------:R-:W-:Y:S06]  /*5b00*/  @UP2 UPLOP3.LUT UP0, UPT, UPT, UPT, UP1, 0x80, 0x8 ;  /* 0x000000000008289c */ /* 0x000fec0003f0f010 */
[----:B------:R-:W-:Y:S01]  /*5b10*/  PLOP3.LUT P0, PT, PT, PT, UP0, 0x80, 0x8 ;  /* 0x000000000008781c */ /* 0x000fe20003f0f008 */
[----:B------:R-:W-:Y:S01]  /*5b20*/  @!UPT UIADD3 URZ, UPT, UPT, URZ, URZ, URZ ;  /* 0x000000fffffff290 */ /* 0x000fe2000fffe0ff */
[----:B------:R-:W-:Y:S11]  /*5b30*/  BRA.U !UP1, `(.L_x_91) ;  /* 0x0000000109407547 */ /* 0x000ff6000b800000 */
[----:B------:R-:W-:Y:S01]  /*5b40*/  UISETP.NE.U32.AND UP0, UPT, UR60, URZ, UPT ;  /* 0x000000ff3c00728c */ /* 0x000fe2000bf05070 */
[----:B------:R-:W-:Y:S01]  /*5b50*/  R2UR UR6, R57 ;  /* 0x00000000390672ca */ /* 0x000fe200000e0000 */
[----:B------:R-:W1:Y:S01]  /*5b60*/  LDCU.64 UR8, c[0x0][0x358] ;  /* 0x00006b00ff0877ac */ /* 0x000e620008000a00 */
[----:B------:R-:W-:Y:S02]  /*5b70*/  HFMA2 R45, -RZ, RZ, 0, 5.9604644775390625e-08 ;  /* 0x00000001ff2d7431 */ /* 0x000fe400000001ff */
[----:B------:R-:W-:Y:S01]  /*5b80*/  IMAD.MOV.U32 R0, RZ, RZ, 0x1 ;  /* 0x00000001ff007424 */ /* 0x000fe200078e00ff */
[----:B------:R-:W-:Y:S06]  /*5b90*/  UISETP.NE.AND.EX UP0, UPT, UR61, URZ, UPT, UP0 ;  /* 0x000000ff3d00728c */ /* 0x000fec000bf05300 */
[----:B------:R-:W-:Y:S05]  /*5ba0*/  PLOP3.LUT P3, PT, PT, PT, UP0, 0x80, 0x8 ;  /* 0x000000000008781c */ /* 0x000fea0003f6f008 */
[----:B------:R-:W2:Y:S01]  /*5bb0*/  @UP0 LDCU.64 UR4, c[0x0][0x888] ;  /* 0x00011100ff0407ac */ /* 0x000ea20008000a00 */
[----:B------:R-:W-:Y:S07]  /*5bc0*/  @UP0 UIMAD UR6, UR36, UR6, URZ ;  /* 0x00000006240602a4 */ /* 0x000fee000f8e02ff */
[----:B------:R-:W-:Y:S01]  /*5bd0*/  @!P3 PRMT R45, R0, 0x7610, R45 ;  /* 0x00007610002db816 */ /* 0x000fe2000000002d */
[----:B--2---:R-:W-:Y:S06]  /*5be0*/  @UP0 UIMAD.WIDE UR4, UR6, 0x4, UR4 ;  /* 0x00000004060408a5 */ /* 0x004fec000f8e0204 */
[----:B-----5:R-:W-:Y:S02]  /*5bf0*/  IMAD.U32 R26, RZ, RZ, UR4 ;  /* 0x00000004ff1a7e24 */ /* 0x020fe4000f8e00ff */
[----:B------:R-:W-:Y:S03]  /*5c00*/  IMAD.U32 R27, RZ, RZ, UR5 ;  /* 0x00000005ff1b7e24 */ /* 0x000fe6000f8e00ff */
[----:B------:R-:W2:Y:S02]  /*5c10*/  @!UP0 LDCU UR4, c[0x0][0x880] ;  /* 0x00011000ff0487ac */ /* 0x000ea40008000800 */
[----:B-1----:R1:W5:Y:S02]  /*5c20*/  @P3 LDG.E R26, desc[UR8][R26.64] ;  /* 0x000000081a1a3981 */ /* 0x002364000c1e1900 */
[----:B-12---:R-:W-:Y:S02]  /*5c30*/  @!P3 MOV R26, UR4 ;  /* 0x00000004001abc02 */ /* 0x006fe40008000f00 */
.L_x_91:
[----:B------:R-:W-:Y:S05]  /*5c40*/  @!P4 BRA `(.L_x_92) ;  /* 0x000000000024c947 */ /* 0x000fea0003800000 */
[----:B------:R-:W-:Y:S01]  /*5c50*/  ISETP.NE.U32.AND P3, PT, R40, RZ, PT ;  /* 0x000000ff2800720c */ /* 0x000fe20003f65070 */
[----:B------:R-:W1:Y:S03]  /*5c60*/  LDCU.64 UR4, c[0x0][0x358] ;  /* 0x00006b00ff0477ac */ /* 0x000e660008000a00 */
[----:B------:R-:W-:Y:S11]  /*5c70*/  ISETP.NE.AND.EX P3, PT, R41, RZ, PT, P3 ;  /* 0x000000ff2900720c */ /* 0x000ff60003f65330 */
[----:B------:R-:W-:Y:S02]  /*5c80*/  @!UPT UIADD3 URZ, UPT, UPT, URZ, URZ, URZ ;  /* 0x000000fffffff290 */ /* 0x000fe4000fffe0ff */
[----:B------:R-:W2:Y:S01]  /*5c90*/  @P3 LDC.64 R2, c[0x0][0x8a8] ;  /* 0x00022a00ff023b82 */ /* 0x000ea20000000a00 */
[----:B------:R-:W-:Y:S04]  /*5ca0*/  @P3 IMAD R0, R42, UR36, RZ ;  /* 0x000000242a003c24 */ /* 0x000fe8000f8e02ff */
[----:B--2---:R-:W-:Y:S05]  /*5cb0*/  @P3 IMAD.WIDE R2, R0, 0x4, R2 ;  /* 0x0000000400023825 */ /* 0x004fea00078e0202 */
[----:B-1---5:R1:W5:Y:S02]  /*5cc0*/  @P3 LDG.E R24, desc[UR4][R2.64] ;  /* 0x0000000402183981 */ /* 0x022364000c1e1900 */
[----:B-1----:R-:W2:Y:S02]  /*5cd0*/  @!P3 LDC R24, c[0x0][0x8a0] ;  /* 0x00022800ff18bb82 */ /* 0x002ea40000000800 */
.L_x_92:
[----:B-----5:R-:W-:Y:S01]  /*5ce0*/  FSETP.NEU.AND P3, PT, R26, RZ, PT ;  /* 0x000000ff1a00720b */ /* 0x020fe20003f6d000 */
[----:B------:R-:W-:Y:S01]  /*5cf0*/  IMAD.U32 R2, RZ, RZ, UR46 ;  /* 0x0000002eff027e24 */ /* 0x000fe2000f8e00ff */
[----:B------:R-:W-:Y:S01]  /*5d00*/  SEL R5, RZ, 0xffffffff, P2 ;  /* 0xffffffffff057807 */ /* 0x000fe20001000000 */
[----:B------:R-:W-:Y:S01]  /*5d10*/  ULOP3.LUT UR4, UR55, 0x1, URZ, 0x3c, !UPT ;  /* 0x0000000137047892 */ /* 0x000fe2000f8e3cff */
[----:B------:R-:W-:Y:S01]  /*5d20*/  @P1 LOP3.LUT P2, RZ, R45, 0xff, RZ, 0xc0, !PT ;  /* 0x000000ff2dff1812 */ /* 0x000fe2000784c0ff */
[----:B------:R-:W-:Y:S01]  /*5d30*/  BSSY B1, `(.L_x_93) ;  /* 0x000003d000017945 */ /* 0x000fe20003800000 */
[----:B------:R-:W-:Y:S01]  /*5d40*/  @P1 SEL R0, RZ, 0xffffffff, P3 ;  /* 0xffffffffff001807 */ /* 0x000fe20001800000 */
[----:B------:R-:W-:Y:S01]  /*5d50*/  IMAD.MOV.U32 R65, RZ, RZ, 0x1 ;  /* 0x00000001ff417424 */ /* 0x000fe200078e00ff */
[----:B------:R-:W-:Y:S01]  /*5d60*/  LEA R2, R2, UR44, 0x3 ;  /* 0x0000002c02027c11 */ /* 0x000fe2000f8e18ff */
[----:B------:R-:W-:Y:S01]  /*5d70*/  IMAD.U32 R63, RZ, RZ, UR4 ;  /* 0x00000004ff3f7e24 */ /* 0x000fe2000f8e00ff */
[----:B------:R-:W-:Y:S01]  /*5d80*/  @P0 SEL R0, R5, R0, !P2 ;  /* 0x0000000005000207 */ /* 0x000fe20005000000 */
[----:B------:R-:W-:Y:S01]  /*5d90*/  IMAD.U32 R64, RZ, RZ, UR46 ;  /* 0x0000002eff407e24 */ /* 0x000fe2000f8e00ff */
[----:B------:R-:W-:Y:S02]  /*5da0*/  LEA R27, R22, UR44, 0x3 ;  /* 0x0000002c161b7c11 */ /* 0x000fe4000f8e18ff */
[----:B------:R-:W-:Y:S02]  /*5db0*/  CS2R R38, SRZ ;  /* 0x0000000000267805 */ /* 0x000fe4000001ff00 */
[----:B------:R-:W-:Y:S02]  /*5dc0*/  @P1 LOP3.LUT R0, R0, 0x1, RZ, 0xc0, !PT ;  /* 0x0000000100001812 */ /* 0x000fe400078ec0ff */
[----:B------:R-:W-:Y:S02]  /*5dd0*/  CS2R R36, SRZ ;  /* 0x0000000000247805 */ /* 0x000fe4000001ff00 */
[----:B------:R-:W-:Y:S02]  /*5de0*/  SHF.L.U32 R3, R53, 0x1f, RZ ;  /* 0x0000001f35037819 */ /* 0x000fe400000006ff */
[----:B------:R-:W-:Y:S02]  /*5df0*/  CS2R R30, SRZ ;  /* 0x00000000001e7805 */ /* 0x000fe4000001ff00 */
[----:B------:R-:W-:Y:S02]  /*5e00*/  ISETP.NE.U32.OR P5, PT, R0, 0x1, !P1 ;  /* 0x000000010000780c */ /* 0x000fe40004fa5470 */
[----:B------:R-:W-:Y:S02]  /*5e10*/  CS2R R28, SRZ ;  /* 0x00000000001c7805 */ /* 0x000fe4000001ff00 */
[----:B------:R-:W-:Y:S02]  /*5e20*/  PLOP3.LUT P2, PT, PT, PT, UP1, 0x80, 0x8 ;  /* 0x000000000008781c */ /* 0x000fe40003f4f018 */
[----:B------:R-:W-:Y:S02]  /*5e30*/  LEA.HI R25, R22, R22, RZ, 0x1 ;  /* 0x0000001616197211 */ /* 0x000fe400078f08ff */
[----:B------:R-:W-:Y:S02]  /*5e40*/  LOP3.LUT P4, R50, R45, 0xff, RZ, 0xc0, !PT ;  /* 0x000000ff2d327812 */ /* 0x000fe4000788c0ff */
[----:B------:R-:W-:Y:S02]  /*5e50*/  SEL R4, RZ, 0xffffffff, P3 ;  /* 0xffffffffff047807 */ /* 0x000fe40001800000 */
[----:B------:R-:W-:Y:S02]  /*5e60*/  P2R R61, PR, RZ, 0x20 ;  /* 0x00000020ff3d7803 */ /* 0x000fe40000000000 */
[----:B------:R-:W-:Y:S03]  /*5e70*/  @P5 SHF.L.U32 R0, R63, 0x1f, RZ ;  /* 0x0000001f3f005819 */ /* 0x000fe600000006ff */
[----:B------:R-:W-:Y:S01]  /*5e80*/  @P2 SEL R4, R5, R4, !P4 ;  /* 0x0000000405042207 */ /* 0x000fe20006000000 */
[----:B------:R1:W3:Y:S03]  /*5e90*/  @P5 SYNCS.PHASECHK.TRANS64.TRYWAIT P1, [R2+URZ+0x40], R0 ;  /* 0x00004000020055a7 */ /* 0x0002e600080211ff */
[----:B------:R-:W-:Y:S04]  /*5ea0*/  LOP3.LUT R4, R4, 0x1, RZ, 0xc0, !PT ;  /* 0x0000000104047812 */ /* 0x000fe800078ec0ff */
[----:B------:R-:W-:Y:S04]  /*5eb0*/  ISETP.NE.U32.AND P2, PT, R4, 0x1, PT ;  /* 0x000000010400780c */ /* 0x000fe80003f45070 */
[----:B------:R-:W-:Y:S01]  /*5ec0*/  P2R R66, PR, RZ, 0x4 ;  /* 0x00000004ff427803 */ /* 0x000fe20000000000 */
[----:B------:R4:W2:Y:S01]  /*5ed0*/  SYNCS.PHASECHK.TRANS64.TRYWAIT P0, [R27+URZ+0xa0], R3 ;  /* 0x0000a0031b0075a7 */ /* 0x0008a200080011ff */
[C---:B-1----:R-:W-:Y:S01]  /*5ee0*/  IMAD.SHL.U32 R0, R25.reuse, 0x20, RZ ;  /* 0x0000002019007824 */ /* 0x042fe200078e00ff */
[----:B------:R-:W-:Y:S04]  /*5ef0*/  LOP3.LUT R25, R25, 0xffe, RZ, 0xc0, !PT ;  /* 0x00000ffe19197812 */ /* 0x000fe800078ec0ff */
[----:B------:R-:W-:Y:S01]  /*5f00*/  LOP3.LUT R0, R0, 0xffffffc0, RZ, 0xc0, !PT ;  /* 0xffffffc000007812 */ /* 0x000fe200078ec0ff */
[----:B------:R-:W-:Y:S04]  /*5f10*/  IMAD.IADD R25, R22, 0x1, -R25 ;  /* 0x0000000116197824 */ /* 0x000fe800078e0a19 */
[----:B------:R-:W-:Y:S04]  /*5f20*/  IMAD.IADD R0, R23, 0x1, R0 ;  /* 0x0000000117007824 */ /* 0x000fe800078e0200 */
[----:B------:R-:W-:Y:S01]  /*5f30*/  IMAD R25, R25, 0x100000, R0 ;  /* 0x0010000019197824 */ /* 0x000fe200078e0200 */
[----:B---3--:R-:W-:Y:S01]  /*5f40*/  @P5 SEL R65, RZ, 0x1, !P1 ;  /* 0x00000001ff415807 */ /* 0x008fe20004800000 */
[----:B----4-:R-:W-:Y:S06]  /*5f50*/  @!P5 BRA `(.L_x_94) ;  /* 0x000000000068d947 */ /* 0x010fec0003800000 */
[----:B------:R-:W-:Y:S01]  /*5f60*/  HFMA2 R31, -RZ, RZ, 0, 0 ;  /* 0x00000000ff1f7431 */ /* 0x000fe200000001ff */
[----:B------:R-:W-:Y:S01]  /*5f70*/  ISETP.NE.AND P1, PT, R65, RZ, PT ;  /* 0x000000ff4100720c */ /* 0x000fe20003f25270 */
[----:B------:R-:W-:Y:S01]  /*5f80*/  IMAD.U32 R0, RZ, RZ, UR46 ;  /* 0x0000002eff007e24 */ /* 0x000fe2000f8e00ff */
[----:B------:R-:W-:Y:S11]  /*5f90*/  BSSY B0, `(.L_x_95) ;  /* 0x0000005000007945 */ /* 0x000ff60003800000 */
[----:B------:R-:W-:Y:S05]  /*5fa0*/  @P1 BRA `(.L_x_96) ;  /* 0x00000000000c1947 */ /* 0x000fea0003800000 */
[----:B------:R-:W-:Y:S04]  /*5fb0*/  SHF.L.U32 R4, R63, 0x1f, RZ ;  /* 0x0000001f3f047819 */ /* 0x000fe800000006ff */
[----:B------:R-:W1:Y:S02]  /*5fc0*/  SYNCS.PHASECHK.TRANS64.TRYWAIT P1, [R2+URZ+0x40], R4 ;  /* 0x00004004020075a7 */ /* 0x000e6400080211ff */
[----:B-1----:R-:W-:Y:S05]  /*5fd0*/  @!P1 BRA `(.L_x_97) ;  /* 0x0000001c00b49947 */ /* 0x002fea0003800000 */
.L_x_96:
[----:B------:R-:W-:Y:S05]  /*5fe0*/  BSYNC B0 ;  /* 0x0000000000007941 */ /* 0x000fea0003800000 */
.L_x_95:
[----:B------:R-:W-:Y:S01]  /*5ff0*/  ISETP.NE.AND P1, PT, R66, RZ, PT ;  /* 0x000000ff4200720c */ /* 0x000fe20003f25270 */
[----:B------:R-:W-:Y:S01]  /*6000*/  IMAD.MOV.U32 R30, RZ, RZ, RZ ;  /* 0x000000ffff1e7224 */ /* 0x000fe200078e00ff */
[----:B------:R-:W-:Y:S02]  /*6010*/  CS2R R28, SRZ ;  /* 0x00000000001c7805 */ /* 0x000fe4000001ff00 */
[----:B------:R-:W-:Y:S02]  /*6020*/  CS2R R38, SRZ ;  /* 0x0000000000267805 */ /* 0x000fe4000001ff00 */
[----:B------:R-:W-:Y:S07]  /*6030*/  CS2R R36, SRZ ;  /* 0x0000000000247805 */ /* 0x000fee000001ff00 */
[----:B-1----:R-:W-:Y:S01]  /*6040*/  @P1 IMAD R2, R0, 0x800, R44 ;  /* 0x0000080000021824 */ /* 0x002fe200078e022c */
[----:B------:R-:W-:Y:S05]  /*6050*/  @P1 WARPSYNC.ALL ;  /* 0x0000000000001948 */ /* 0x000fea0003800000 */
[----:B------:R-:W-:Y:S01]  /*6060*/  @P1 LEA R2, R2, UR44, 0x1 ;  /* 0x0000002c02021c11 */ /* 0x000fe2000f8e08ff */
[----:B------:R-:W-:Y:S04]  /*6070*/  UIADD3 UR4, UPT, UPT, UR46, 0x1, URZ ;  /* 0x000000012e047890 */ /* 0x000fe8000fffe0ff */
[----:B------:R1:W3:Y:S01]  /*6080*/  @P1 LDSM.16.M88.4 R28, [R2+0x200] ;  /* 0x00020000021c183b */ /* 0x0002e20000000200 */
[----:B------:R-:W-:Y:S01]  /*6090*/  UISETP.NE.AND UP0, UPT, UR4, 0x3, UPT ;  /* 0x000000030400788c */ /* 0x000fe2000bf05270 */
[----:B------:R-:W-:Y:S03]  /*60a0*/  @P1 IMAD R0, R54, 0x2, R2 ;  /* 0x0000000236001824 */ /* 0x000fe600078e0202 */
[----:B------:R-:W-:Y:S02]  /*60b0*/  USEL UR5, URZ, 0x1, UP0 ;  /* 0x00000001ff057887 */ /* 0x000fe40008000000 */
[----:B------:R1:W4:Y:S01]  /*60c0*/  @P1 LDSM.16.M88.4 R36, [R0+0x200] ;  /* 0x000200000024183b */ /* 0x0003220000000200 */
[----:B------:R-:W-:Y:S03]  /*60d0*/  USEL UR4, UR4, URZ, UP0 ;  /* 0x000000ff04047287 */ /* 0x000fe60008000000 */
[----:B------:R-:W-:Y:S03]  /*60e0*/  LOP3.LUT R63, R63, UR5, RZ, 0x3c, !PT ;  /* 0x000000053f3f7c12 */ /* 0x000fe6000f8e3cff */
[----:B------:R-:W-:Y:S02]  /*60f0*/  IMAD.U32 R64, RZ, RZ, UR4 ;  /* 0x00000004ff407e24 */ /* 0x000fe4000f8e00ff */
.L_x_94:
[----:B------:R-:W-:Y:S05]  /*6100*/  BSYNC B1 ;  /* 0x0000000000017941 */ /* 0x000fea0003800000 */
.L_x_93:
[----:B-1----:R-:W-:Y:S04]  /*6110*/  SHF.R.U32.HI R0, RZ, 0x15, R25 ;  /* 0x00000015ff007819 */ /* 0x002fe80000011619 */
[----:B------:R-:W-:Y:S01]  /*6120*/  LOP3.LUT P1, RZ, R0, 0x3, R46, 0x48, !PT ;  /* 0x0000000300ff7812 */ /* 0x000fe2000782482e */
[----:B------:R-:W-:Y:S01]  /*6130*/  @!UPT UIADD3 URZ, UPT, UPT, URZ, URZ, URZ ;  /* 0x000000fffffff290 */ /* 0x000fe2000fffe0ff */
[----:B--2---:R-:W-:Y:S11]  /*6140*/  @P0 BRA `(.L_x_98) ;  /* 0x0000000000080947 */ /* 0x004ff60003800000 */
[----:B------:R-:W1:Y:S02]  /*6150*/  SYNCS.PHASECHK.TRANS64.TRYWAIT P0, [R27+URZ+0xa0], R3 ;  /* 0x0000a0031b0075a7 */ /* 0x000e6400080011ff */
[----:B-1----:R-:W-:Y:S05]  /*6160*/  @!P0 BRA `(.L_x_99) ;  /* 0x0000001c00648947 */ /* 0x002fea0003800000 */
.L_x_98:
[----:B------:R-:W-:Y:S05]  /*6170*/  @!P1 BRA `(.L_x_100) ;  /* 0x0000000000409947 */ /* 0x000fea0003800000 */
[----:B------:R-:W2:Y:S01]  /*6180*/  LDCU.64 UR8, c[0x4][0x70] ;  /* 0x01000e00ff0877ac */ /* 0x000ea20008000a00 */
[----:B-1----:R-:W-:Y:S01]  /*6190*/  MOV R3, 0x0 ;  /* 0x0000000000037802 */ /* 0x002fe20000000f00 */
[----:B------:R-:W-:Y:S02]  /*61a0*/  HFMA2 R12, -RZ, RZ, 0, 5.9604644775390625e-08 ;  /* 0x00000001ff0c7431 */ /* 0x000fe400000001ff */
[----:B------:R-:W-:Y:S02]  /*61b0*/  IMAD.MOV.U32 R8, RZ, RZ, 0x192 ;  /* 0x00000192ff087424 */ /* 0x000fe400078e00ff */
[----:B------:R-:W-:Y:S01]  /*61c0*/  IMAD.MOV.U32 R13, RZ, RZ, RZ ;  /* 0x000000ffff0d7224 */ /* 0x000fe200078e00ff */
[----:B------:R-:W1:Y:S01]  /*61d0*/  LDCU.64 UR6, c[0x4][0x78] ;  /* 0x01000f00ff0677ac */ /* 0x000e620008000a00 */
[----:B------:R-:W3:Y:S01]  /*61e0*/  LDC.64 R2, c[0x4][R3] ;  /* 0x0100000003027b82 */ /* 0x000ee20000000a00 */
[----:B------:R-:W5:Y:S01]  /*61f0*/  LDCU.64 UR4, c[0x4][0x10] ;  /* 0x01000200ff0477ac */ /* 0x000f620008000a00 */
[----:B--2---:R-:W-:Y:S01]  /*6200*/  MOV R5, UR9 ;  /* 0x0000000900057c02 */ /* 0x004fe20008000f00 */
[----:B------:R-:W-:Y:S01]  /*6210*/  IMAD.U32 R4, RZ, RZ, UR8 ;  /* 0x00000008ff047e24 */ /* 0x000fe2000f8e00ff */
[----:B-1----:R-:W-:Y:S01]  /*6220*/  MOV R7, UR7 ;  /* 0x0000000700077c02 */ /* 0x002fe20008000f00 */
[----:B------:R-:W-:Y:S01]  /*6230*/  IMAD.U32 R6, RZ, RZ, UR6 ;  /* 0x00000006ff067e24 */ /* 0x000fe2000f8e00ff */
[----:B-----5:R-:W-:Y:S01]  /*6240*/  MOV R11, UR5 ;  /* 0x00000005000b7c02 */ /* 0x020fe20008000f00 */
[----:B------:R-:W-:Y:S02]  /*6250*/  IMAD.U32 R10, RZ, RZ, UR4 ;  /* 0x00000004ff0a7e24 */ /* 0x000fe4000f8e00ff */
[----:B------:R-:W-:Y:S07]  /*6260*/  LEPC R20, `(.L_x_100) ;  /* 0x000000001014794e */ /* 0x000fee0000000000 */
[----:B---34-:R-:W-:Y:S05]  /*6270*/  CALL.ABS.NOINC R2 ;  /* 0x0000000002007343 */ /* 0x018fea0003c00000 */
.L_x_100:
[----:B------:R-:W-:Y:S05]  /*6280*/  WARPSYNC.ALL ;  /* 0x0000000000007948 */ /* 0x000fea0003800000 */
[----:B------:R-:W-:Y:S01]  /*6290*/  R2UR UR4, R25 ;  /* 0x00000000190472ca */ /* 0x000fe200000e0000 */
[----:B-1-3--:R-:W-:Y:S01]  /*62a0*/  HADD2.F32 R3, -RZ, R28.H0_H0 ;  /* 0x2000001cff037230 */ /* 0x00afe20000004100 */
[----:B------:R-:W-:Y:S01]  /*62b0*/  SHF.L.U32 R62, R54, 0x1, RZ ;  /* 0x00000001363e7819 */ /* 0x000fe200000006ff */
[----:B------:R-:W-:Y:S01]  /*62c0*/  HADD2.F32 R20, -RZ, R30.H0_H0 ;  /* 0x2000001eff147230 */ /* 0x000fe20000004100 */
[----:B------:R-:W-:Y:S01]  /*62d0*/  ISETP.NE.AND P0, PT, R55, RZ, PT ;  /* 0x000000ff3700720c */ /* 0x000fe20003f05270 */
[----:B------:R-:W-:Y:S08]  /*62e0*/  BSSY.RECONVERGENT B0, `(.L_x_101) ;  /* 0x000004e000007945 */ /* 0x000ff00003800200 */
[----:B------:R-:W1:Y:S02]  /*62f0*/  LDTM.16dp256bit.x4 R4, tmem[UR4] ;  /* 0x00000004000479ee */ /* 0x000e640008120000 */
[C---:B-1----:R-:W-:Y:S01]  /*6300*/  FMUL R0, R24.reuse, R4 ;  /* 0x0000000418007220 */ /* 0x042fe20000400000 */
[----:B------:R-:W-:Y:S02]  /*6310*/  HADD2.F32 R4, -RZ, R28.H1_H1 ;  /* 0x3000001cff047230 */ /* 0x000fe40000004100 */
[----:B------:R-:W-:Y:S01]  /*6320*/  FMUL R2, R24, R5 ;  /* 0x0000000518027220 */ /* 0x000fe20000400000 */
[--C-:B------:R-:W-:Y:S02]  /*6330*/  HADD2.F32 R5, -RZ, R29.reuse.H0_H0 ;  /* 0x2000001dff057230 */ /* 0x100fe40000004100 */
[----:B------:R-:W-:Y:S01]  /*6340*/  FFMA R0, R26, R3, R0 ;  /* 0x000000031a007223 */ /* 0x000fe20000000000 */
[----:B------:R-:W-:Y:S01]  /*6350*/  FMUL R3, R24, R6 ;  /* 0x0000000618037220 */ /* 0x000fe20000400000 */
[----:B------:R-:W-:Y:S02]  /*6360*/  HADD2.F32 R6, -RZ, R29.H1_H1 ;  /* 0x3000001dff067230 */ /* 0x000fe40000004100 */
[----:B------:R-:W-:Y:S01]  /*6370*/  FFMA R2, R26, R4, R2 ;  /* 0x000000041a027223 */ /* 0x000fe20000000002 */
[----:B------:R-:W-:Y:S01]  /*6380*/  FMUL R7, R24, R7 ;  /* 0x0000000718077220 */ /* 0x000fe20000400000 */
[----:B------:R-:W-:Y:S01]  /*6390*/  FFMA R3, R26, R5, R3 ;  /* 0x000000051a037223 */ /* 0x000fe20000000003 */
[C---:B------:R-:W-:Y:S01]  /*63a0*/  FMUL R4, R24.reuse, R8 ;  /* 0x0000000818047220 */ /* 0x040fe20000400000 */
[----:B------:R-:W-:Y:S01]  /*63b0*/  FMUL R5, R24, R9 ;  /* 0x0000000918057220 */ /* 0x000fe20000400000 */
[----:B------:R-:W-:Y:S01]  /*63c0*/  F2FP.F16.F32.PACK_AB R32, R2, R0 ;  /* 0x000000000220723e */ /* 0x000fe200000000ff */
[C---:B------:R-:W-:Y:S01]  /*63d0*/  FFMA R7, R26.reuse, R6, R7 ;  /* 0x000000061a077223 */ /* 0x040fe20000000007 */
[----:B------:R-:W-:Y:S02]  /*63e0*/  HADD2.F32 R0, -RZ, R30.H1_H1 ;  /* 0x3000001eff007230 */ /* 0x000fe40000004100 */
[----:B------:R-:W-:Y:S01]  /*63f0*/  FFMA R4, R26, R20, R4 ;  /* 0x000000141a047223 */ /* 0x000fe20000000004 */
[--C-:B------:R-:W-:Y:S02]  /*6400*/  HADD2.F32 R2, -RZ, R31.reuse.H0_H0 ;  /* 0x2000001fff027230 */ /* 0x100fe40000004100 */
[----:B------:R-:W-:Y:S01]  /*6410*/  FMUL R6, R24, R10 ;  /* 0x0000000a18067220 */ /* 0x000fe20000400000 */
[----:B------:R-:W-:Y:S01]  /*6420*/  F2FP.F16.F32.PACK_AB R33, R7, R3 ;  /* 0x000000030721723e */ /* 0x000fe200000000ff */
[----:B------:R-:W-:Y:S02]  /*6430*/  HADD2.F32 R3, -RZ, R31.H1_H1 ;  /* 0x3000001fff037230 */ /* 0x000fe40000004100 */
[----:B------:R-:W-:Y:S01]  /*6440*/  FFMA R5, R26, R0, R5 ;  /* 0x000000001a057223 */ /* 0x000fe20000000005 */
[C---:B------:R-:W-:Y:S01]  /*6450*/  FMUL R11, R24.reuse, R11 ;  /* 0x0000000b180b7220 */ /* 0x040fe20000400000 */
[--C-:B----4-:R-:W-:Y:S02]  /*6460*/  HADD2.F32 R7, -RZ, R36.reuse.H0_H0 ;  /* 0x20000024ff077230 */ /* 0x110fe40000004100 */
[C---:B------:R-:W-:Y:S01]  /*6470*/  FMUL R8, R24.reuse, R12 ;  /* 0x0000000c18087220 */ /* 0x040fe20000400000 */
[----:B------:R-:W-:Y:S02]  /*6480*/  HADD2.F32 R0, -RZ, R36.H1_H1 ;  /* 0x30000024ff007230 */ /* 0x000fe40000004100 */
[----:B------:R-:W-:Y:S01]  /*6490*/  FMUL R9, R24, R13 ;  /* 0x0000000d18097220 */ /* 0x000fe20000400000 */
[C---:B------:R-:W-:Y:S01]  /*64a0*/  FFMA R6, R26.reuse, R2, R6 ;  /* 0x000000021a067223 */ /* 0x040fe20000000006 */
[C---:B------:R-:W-:Y:S01]  /*64b0*/  FFMA R11, R26.reuse, R3, R11 ;  /* 0x000000031a0b7223 */ /* 0x040fe2000000000b */
[C---:B------:R-:W-:Y:S01]  /*64c0*/  FFMA R8, R26.reuse, R7, R8 ;  /* 0x000000071a087223 */ /* 0x040fe20000000008 */
[----:B------:R-:W-:Y:S01]  /*64d0*/  FFMA R9, R26, R0, R9 ;  /* 0x000000001a097223 */ /* 0x000fe20000000009 */
[--C-:B------:R-:W-:Y:S02]  /*64e0*/  HADD2.F32 R2, -RZ, R37.reuse.H0_H0 ;  /* 0x20000025ff027230 */ /* 0x100fe40000004100 */
[C---:B------:R-:W-:Y:S01]  /*64f0*/  FMUL R10, R24.reuse, R14 ;  /* 0x0000000e180a7220 */ /* 0x040fe20000400000 */
[----:B------:R-:W-:Y:S02]  /*6500*/  HADD2.F32 R0, -RZ, R37.H1_H1 ;  /* 0x30000025ff007230 */ /* 0x000fe40000004100 */
[----:B------:R-:W-:Y:S01]  /*6510*/  FMUL R15, R24, R15 ;  /* 0x0000000f180f7220 */ /* 0x000fe20000400000 */
[----:B------:R-:W-:Y:S01]  /*6520*/  F2FP.F16.F32.PACK_AB R34, R5, R4 ;  /* 0x000000040522723e */ /* 0x000fe200000000ff */
[----:B------:R-:W-:Y:S01]  /*6530*/  FFMA R10, R26, R2, R10 ;  /* 0x000000021a0a7223 */ /* 0x000fe2000000000a */
[----:B------:R-:W-:Y:S01]  /*6540*/  FMUL R12, R24, R16 ;  /* 0x00000010180c7220 */ /* 0x000fe20000400000 */
[----:B------:R-:W-:Y:S01]  /*6550*/  FFMA R15, R26, R0, R15 ;  /* 0x000000001a0f7223 */ /* 0x000fe2000000000f */
[--C-:B------:R-:W-:Y:S01]  /*6560*/  HADD2.F32 R0, -RZ, R38.reuse.H0_H0 ;  /* 0x20000026ff007230 */ /* 0x100fe20000004100 */
[----:B------:R-:W-:Y:S01]  /*6570*/  MOV R5, UR46 ;  /* 0x0000002e00057c02 */ /* 0x000fe20008000f00 */
[----:B------:R-:W-:Y:S02]  /*6580*/  HADD2.F32 R2, -RZ, R38.H1_H1 ;  /* 0x30000026ff027230 */ /* 0x000fe40000004100 */
[C---:B------:R-:W-:Y:S01]  /*6590*/  FMUL R13, R24.reuse, R17 ;  /* 0x00000011180d7220 */ /* 0x040fe20000400000 */
[--C-:B------:R-:W-:Y:S02]  /*65a0*/  HADD2.F32 R3, -RZ, R39.reuse.H0_H0 ;  /* 0x20000027ff037230 */ /* 0x100fe40000004100 */
[C---:B------:R-:W-:Y:S01]  /*65b0*/  FMUL R14, R24.reuse, R18 ;  /* 0x00000012180e7220 */ /* 0x040fe20000400000 */
[----:B------:R-:W-:Y:S02]  /*65c0*/  HADD2.F32 R4, -RZ, R39.H1_H1 ;  /* 0x30000027ff047230 */ /* 0x000fe40000004100 */
[----:B------:R-:W-:Y:S01]  /*65d0*/  FMUL R19, R24, R19 ;  /* 0x0000001318137220 */ /* 0x000fe20000400000 */
[C---:B------:R-:W-:Y:S01]  /*65e0*/  FFMA R12, R26.reuse, R0, R12 ;  /* 0x000000001a0c7223 */ /* 0x040fe2000000000c */
[----:B------:R-:W-:Y:S01]  /*65f0*/  LEA R5, R5, R44, 0xb ;  /* 0x0000002c05057211 */ /* 0x000fe200078e58ff */
[C---:B------:R-:W-:Y:S01]  /*6600*/  FFMA R13, R26.reuse, R2, R13 ;  /* 0x000000021a0d7223 */ /* 0x040fe2000000000d */
[C---:B------:R-:W-:Y:S01]  /*6610*/  FFMA R14, R26.reuse, R3, R14 ;  /* 0x000000031a0e7223 */ /* 0x040fe2000000000e */
[----:B------:R-:W-:Y:S01]  /*6620*/  FFMA R19, R26, R4, R19 ;  /* 0x000000041a137223 */ /* 0x000fe20000000013 */
[----:B------:R-:W-:Y:S02]  /*6630*/  F2FP.F16.F32.PACK_AB R35, R11, R6 ;  /* 0x000000060b23723e */ /* 0x000fe400000000ff */
[----:B------:R-:W-:Y:S02]  /*6640*/  LEA R5, R5, UR44, 0x1 ;  /* 0x0000002c05057c11 */ /* 0x000fe4000f8e08ff */
[----:B------:R-:W-:Y:S02]  /*6650*/  F2FP.F16.F32.PACK_AB R8, R9, R8 ;  /* 0x000000080908723e */ /* 0x000fe400000000ff */
[----:B------:R-:W-:Y:S01]  /*6660*/  F2FP.F16.F32.PACK_AB R9, R15, R10 ;  /* 0x0000000a0f09723e */ /* 0x000fe200000000ff */
[----:B------:R1:W-:Y:S01]  /*6670*/  STSM.16.M88.4 [R5+0x200], R32 ;  /* 0x0002002005007844 */ /* 0x0003e20000000200 */
[----:B------:R-:W-:Y:S02]  /*6680*/  F2FP.F16.F32.PACK_AB R10, R13, R12 ;  /* 0x0000000c0d0a723e */ /* 0x000fe400000000ff */
[----:B------:R-:W-:Y:S02]  /*6690*/  F2FP.F16.F32.PACK_AB R11, R19, R14 ;  /* 0x0000000e130b723e */ /* 0x000fe400000000ff */
[----:B------:R-:W-:Y:S05]  /*66a0*/  IADD3 R0, PT, PT, R62, 0x200, R5 ;  /* 0x000002003e007810 */ /* 0x000fea0007ffe005 */
[----:B------:R1:W-:Y:S01]  /*66b0*/  STSM.16.M88.4 [R0], R8 ;  /* 0x0000000800007844 */ /* 0x0003e20000000200 */
[----:B------:R-:W-:Y:S01]  /*66c0*/  @!PT LDS RZ, [RZ] ;  /* 0x00000000fffff984 */ /* 0x000fe20000000800 */
[----:B------:R-:W-:Y:S01]  /*66d0*/  @!PT LDS RZ, [RZ] ;  /* 0x00000000fffff984 */ /* 0x000fe20000000800 */
[----:B------:R-:W-:Y:S01]  /*66e0*/  @!PT LDS RZ, [RZ] ;  /* 0x00000000fffff984 */ /* 0x000fe20000000800 */
[----:B------:R-:W-:Y:S01]  /*66f0*/  @!PT LDS RZ, [RZ] ;  /* 0x00000000fffff984 */ /* 0x000fe20000000800 */
[----:B------:R2:W-:Y:S07]  /*6700*/  MEMBAR.ALL.CTA ;  /* 0x0000000000007992 */ /* 0x0005ee0000008000 */
[----:B--2---:R-:W2:Y:S02]  /*6710*/  FENCE.VIEW.ASYNC.S ;  /* 0x00000000000073c6 */ /* 0x004ea40000000000 */
[----:B--2---:R-:W-:Y:S06]  /*6720*/  BAR.SYNC.DEFER_BLOCKING 0x1, 0x80 ;  /* 0x0042000000007b1d */ /* 0x004fec0000010000 */
[----:B------:R-:W-:Y:S05]  /*6730*/  @P0 BRA `(.L_x_102) ;  /* 0x0000000000200947 */ /* 0x000fea0003800000 */
[----:B------:R-:W2:Y:S01]  /*6740*/  LDCU.64 UR6, c[0x0][0x348] ;  /* 0x00006900ff0677ac */ /* 0x000ea20008000a00 */
[----:B------:R-:W-:Y:S01]  /*6750*/  ULEA UR5, UR46, UR44, 0xc ;  /* 0x0000002c2e057291 */ /* 0x000fe2000f8e60ff */
[----:B------:R-:W-:Y:S03]  /*6760*/  UMOV UR51, UR36 ;  /* 0x0000002400337c82 */ /* 0x000fe60008000000 */
[----:B------:R-:W-:Y:S02]  /*6770*/  UIADD3 UR48, UPT, UPT, UR5, 0x200, URZ ;  /* 0x0000020005307890 */ /* 0x000fe4000fffe0ff */
[----:B--2---:R-:W-:Y:S04]  /*6780*/  UIADD3 UR4, UP0, UPT, UR6, 0x680, URZ ;  /* 0x0000068006047890 */ /* 0x004fe8000ff1e0ff */
[----:B------:R-:W-:Y:S09]  /*6790*/  UIADD3.X UR5, UPT, UPT, URZ, UR7, URZ, UP0, !UPT ;  /* 0x00000007ff057290 */ /* 0x000ff200087fe4ff */
[----:B------:R2:W-:Y:S02]  /*67a0*/  UTMASTG.3D [UR48], [UR4] ;  /* 0x00000030040073b5 */ /* 0x0005e40008010000 */
[----:B--2---:R0:W-:Y:S02]  /*67b0*/  UTMACMDFLUSH ;  /* 0x00000000000079b7 */ /* 0x0041e40000000000 */
.L_x_102:
[----:B------:R-:W-:Y:S05]  /*67c0*/  BSYNC.RECONVERGENT B0 ;  /* 0x0000000000007941 */ /* 0x000fea0003800200 */
.L_x_101:
[----:B------:R-:W-:Y:S01]  /*67d0*/  UIADD3 UR47, UPT, UPT, UR46, 0x1, URZ ;  /* 0x000000012e2f7890 */ /* 0x000fe2000fffe0ff */
[----:B------:R-:W-:Y:S03]  /*67e0*/  BSSY.RECONVERGENT B0, `(.L_x_103) ;  /* 0x0000005000007945 */ /* 0x000fe60003800200 */
[----:B------:R-:W-:Y:S04]  /*67f0*/  UISETP.NE.AND UP0, UPT, UR47, 0x3, UPT ;  /* 0x000000032f00788c */ /* 0x000fe8000bf05270 */
[----:B------:R-:W-:Y:S01]  /*6800*/  USEL UR45, UR47, URZ, UP0 ;  /* 0x000000ff2f2d7287 */ /* 0x000fe20008000000 */
[----:B------:R-:W-:Y:S11]  /*6810*/  @P0 BRA `(.L_x_104) ;  /* 0x0000000000040947 */ /* 0x000ff60003800000 */
[----:B------:R-:W-:Y:S04]  /*6820*/  DEPBAR.LE SB0, 0x1 ;  /* 0x000080400000791a */ /* 0x000fe80000000000 */
.L_x_104:
[----:B------:R-:W-:Y:S05]  /*6830*/  BSYNC.RECONVERGENT B0 ;  /* 0x0000000000007941 */ /* 0x000fea0003800200 */
.L_x_103:
[----:B------:R-:W-:Y:S01]  /*6840*/  BAR.SYNC.DEFER_BLOCKING 0x1, 0x80 ;  /* 0x0042000000007b1d */ /* 0x000fe20000010000 */
[----:B------:R-:W-:Y:S01]  /*6850*/  ISETP.NE.AND P1, PT, R61, RZ, PT ;  /* 0x000000ff3d00720c */ /* 0x000fe20003f25270 */
[----:B------:R-:W-:Y:S01]  /*6860*/  UISETP.NE.AND UP0, UPT, UR53, URZ, UPT ;  /* 0x000000ff3500728c */ /* 0x000fe2000bf05270 */
[----:B------:R-:W-:Y:S11]  /*6870*/  LEA R2, R64, UR44, 0x3 ;  /* 0x0000002c40027c11 */ /* 0x000ff6000f8e18ff */
[----:B------:R-:W-:Y:S01]  /*6880*/  @P1 SHF.L.U32 R3, R63, 0x1f, RZ ;  /* 0x0000001f3f031819 */ /* 0x000fe200000006ff */
[----:B------:R-:W-:Y:S06]  /*6890*/  BRA.U !UP0, `(.L_x_105) ;  /* 0x0000000108247547 */ /* 0x000fec000b800000 */
[----:B------:R-:W-:Y:S01]  /*68a0*/  IMAD.U32 R4, RZ, RZ, UR52 ;  /* 0x00000034ff047e24 */ /* 0x000fe2000f8e00ff */
[----:B-1----:R-:W-:Y:S01]  /*68b0*/  MOV R0, UR54 ;  /* 0x0000003600007c02 */ /* 0x002fe20008000f00 */
[----:B------:R-:W-:Y:S03]  /*68c0*/  UIADD3 UR4, UPT, UPT, UR52, 0x1, URZ ;  /* 0x0000000134047890 */ /* 0x000fe6000fffe0ff */
[----:B------:R-:W-:Y:S01]  /*68d0*/  @P1 LEA R4, R4, UR44, 0x3 ;  /* 0x0000002c04041c11 */ /* 0x000fe2000f8e18ff */
[----:B------:R-:W-:Y:S04]  /*68e0*/  UISETP.NE.AND UP0, UPT, UR4, 0x3, UPT ;  /* 0x000000030400788c */ /* 0x000fe8000bf05270 */
[----:B------:R-:W-:Y:S01]  /*68f0*/  @P1 VIADD R4, R4, 0x58 ;  /* 0x0000005804041836 */ /* 0x000fe20000000000 */
[----:B------:R-:W-:Y:S04]  /*6900*/  USEL UR52, UR4, URZ, UP0 ;  /* 0x000000ff04347287 */ /* 0x000fe80008000000 */
[----:B------:R-:W-:Y:S04]  /*6910*/  @P1 PRMT R0, R0, 0x654, R4 ;  /* 0x0000065400001816 */ /* 0x000fe80000000004 */
[----:B------:R2:W-:Y:S04]  /*6920*/  @P1 SYNCS.ARRIVE.TRANS64.RED.A1T0 RZ, [R0+URZ], RZ ;  /* 0x000000ff00ff19a7 */ /* 0x0005e800081004ff */
.L_x_105:
[----:B------:R-:W3:Y:S01]  /*6930*/  @P1 SYNCS.PHASECHK.TRANS64.TRYWAIT P0, [R2+URZ+0x40], R3 ;  /* 0x00004003020015a7 */ /* 0x000ee200080011ff */
[----:B------:R-:W-:Y:S01]  /*6940*/  BSSY B1, `(.L_x_106) ;  /* 0x0000013000017945 */ /* 0x000fe20003800000 */
[----:B---3--:R-:W-:Y:S03]  /*6950*/  @P1 SEL R65, RZ, 0x1, !P0 ;  /* 0x00000001ff411807 */ /* 0x008fe60004000000 */
[----:B------:R-:W-:Y:S05]  /*6960*/  @!P1 BRA `(.L_x_107) ;  /* 0x0000000000409947 */ /* 0x000fea0003800000 */
[----:B------:R-:W-:Y:S01]  /*6970*/  ISETP.NE.AND P1, PT, R66, RZ, PT ;  /* 0x000000ff4200720c */ /* 0x000fe20003f25270 */
[----:B------:R-:W-:Y:S01]  /*6980*/  BSSY B0, `(.L_x_108) ;  /* 0x0000009000007945 */ /* 0x000fe20003800000 */
[----:B------:R-:W-:Y:S11]  /*6990*/  ISETP.NE.AND P0, PT, R65, RZ, PT ;  /* 0x000000ff4100720c */ /* 0x000ff60003f05270 */
[----:B------:R-:W-:Y:S05]  /*69a0*/  @P1 IMAD R3, R64, 0x800, R44 ;  /* 0x0000080040031824 */ /* 0x000fea00078e022c */
[----:B------:R-:W-:Y:S05]  /*69b0*/  @P1 LEA R3, R3, UR44, 0x1 ;  /* 0x0000002c03031c11 */ /* 0x000fea000f8e08ff */
[----:B-12---:R-:W-:Y:S01]  /*69c0*/  @P1 IMAD.IADD R0, R62, 0x1, R3 ;  /* 0x000000013e001824 */ /* 0x006fe200078e0203 */
[----:B------:R-:W-:Y:S06]  /*69d0*/  @P0 BRA `(.L_x_109) ;  /* 0x00000000000c0947 */ /* 0x000fec0003800000 */
[----:B------:R-:W-:Y:S04]  /*69e0*/  SHF.L.U32 R63, R63, 0x1f, RZ ;  /* 0x0000001f3f3f7819 */ /* 0x000fe800000006ff */
[----:B------:R-:W1:Y:S02]  /*69f0*/  SYNCS.PHASECHK.TRANS64.TRYWAIT P0, [R2+URZ+0x40], R63 ;  /* 0x0000403f020075a7 */ /* 0x000e6400080011ff */
[----:B-1----:R-:W-:Y:S05]  /*6a00*/  @!P0 BRA `(.L_x_110) ;  /* 0x0000001400508947 */ /* 0x002fea0003800000 */
.L_x_109:
[----:B------:R-:W-:Y:S05]  /*6a10*/  BSYNC B0 ;  /* 0x0000000000007941 */ /* 0x000fea0003800000 */
.L_x_108:
[----:B------:R-:W-:Y:S11]  /*6a20*/  ISETP.NE.AND P0, PT, R66, RZ, PT ;  /* 0x000000ff4200720c */ /* 0x000ff60003f05270 */
[----:B------:R-:W-:Y:S02]  /*6a30*/  @!UPT UIADD3 URZ, UPT, UPT, URZ, URZ, URZ ;  /* 0x000000fffffff290 */ /* 0x000fe4000fffe0ff */
[----:B------:R-:W-:Y:S05]  /*6a40*/  @P0 WARPSYNC.ALL ;  /* 0x0000000000000948 */ /* 0x000fea0003800000 */
[----:B------:R3:W4:Y:S04]  /*6a50*/  @P0 LDSM.16.M88.4 R28, [R3+0x200] ;  /* 0x00020000031c083b */ /* 0x0007280000000200 */
[----:B------:R3:W2:Y:S02]  /*6a60*/  @P0 LDSM.16.M88.4 R36, [R0+0x200] ;  /* 0x000200000024083b */ /* 0x0006a40000000200 */
.L_x_107:
[----:B------:R-:W-:Y:S05]  /*6a70*/  BSYNC B1 ;  /* 0x0000000000017941 */ /* 0x000fea0003800000 */
.L_x_106:
[----:B-123--:R-:W-:Y:S05]  /*6a80*/  VIADD R0, R25, 0x20 ;  /* 0x0000002019007836 */ /* 0x00efea0000000000 */
[----:B------:R-:W-:Y:S04]  /*6a90*/  SHF.R.U32.HI R0, RZ, 0x15, R0 ;  /* 0x00000015ff007819 */ /* 0x000fe80000011600 */
[----:B------:R-:W-:Y:S11]  /*6aa0*/  LOP3.LUT P0, RZ, R0, 0x3, R46, 0x48, !PT ;  /* 0x0000000300ff7812 */ /* 0x000ff6000780482e */
[----:B------:R-:W-:Y:S02]  /*6ab0*/  @!UPT UIADD3 URZ, UPT, UPT, URZ, URZ, URZ ;  /* 0x000000fffffff290 */ /* 0x000fe4000fffe0ff */
[----:B------:R-:W-:Y:S05]  /*6ac0*/  @!P0 BRA `(.L_x_111) ;  /* 0x0000000000408947 */ /* 0x000fea0003800000 */
[----:B------:R-:W1:Y:S01]  /*6ad0*/  LDCU.64 UR8, c[0x4][0x70] ;  /* 0x01000e00ff0877ac */ /* 0x000e620008000a00 */
[----:B------:R-:W-:Y:S01]  /*6ae0*/  MOV R3, 0x0 ;  /* 0x0000000000037802 */ /* 0x000fe20000000f00 */
[----:B------:R-:W-:Y:S02]  /*6af0*/  HFMA2 R12, -RZ, RZ, 0, 5.9604644775390625e-08 ;  /* 0x00000001ff0c7431 */ /* 0x000fe400000001ff */
[----:B------:R-:W-:Y:S02]  /*6b00*/  IMAD.MOV.U32 R8, RZ, RZ, 0x192 ;  /* 0x00000192ff087424 */ /* 0x000fe400078e00ff */
[----:B------:R-:W-:Y:S01]  /*6b10*/  IMAD.MOV.U32 R13, RZ, RZ, RZ ;  /* 0x000000ffff0d7224 */ /* 0x000fe200078e00ff */
[----:B------:R-:W2:Y:S01]  /*6b20*/  LDCU.64 UR6, c[0x4][0x78] ;  /* 0x01000f00ff0677ac */ /* 0x000ea20008000a00 */
[----:B------:R-:W3:Y:S01]  /*6b30*/  LDC.64 R2, c[0x4][R3] ;  /* 0x0100000003027b82 */ /* 0x000ee20000000a00 */
[----:B------:R-:W5:Y:S01]  /*6b40*/  LDCU.64 UR4, c[0x4][0x10] ;  /* 0x01000200ff0477ac */ /* 0x000f620008000a00 */
[----:B-1----:R-:W-:Y:S01]  /*6b50*/  MOV R5, UR9 ;  /* 0x0000000900057c02 */ /* 0x002fe20008000f00 */
[----:B------:R-:W-:Y:S01]  /*6b60*/  IMAD.U32 R4, RZ, RZ, UR8 ;  /* 0x00000008ff047e24 */ /* 0x000fe2000f8e00ff */
[----:B--2---:R-:W-:Y:S01]  /*6b70*/  MOV R7, UR7 ;  /* 0x0000000700077c02 */ /* 0x004fe20008000f00 */
[----:B------:R-:W-:Y:S01]  /*6b80*/  IMAD.U32 R6, RZ, RZ, UR6 ;  /* 0x00000006ff067e24 */ /* 0x000fe2000f8e00ff */
[----:B-----5:R-:W-:Y:S01]  /*6b90*/  MOV R11, UR5 ;  /* 0x00000005000b7c02 */ /* 0x020fe20008000f00 */
[----:B------:R-:W-:Y:S02]  /*6ba0*/  IMAD.U32 R10, RZ, RZ, UR4 ;  /* 0x00000004ff0a7e24 */ /* 0x000fe4000f8e00ff */
[----:B------:R-:W-:Y:S07]  /*6bb0*/  LEPC R20, `(.L_x_111) ;  /* 0x000000001014794e */ /* 0x000fee0000000000 */
[----:B---34-:R-:W-:Y:S05]  /*6bc0*/  CALL.ABS.NOINC R2 ;  /* 0x0000000002007343 */ /* 0x018fea0003c00000 */
.L_x_111:
[----:B------:R-:W-:Y:S01]  /*6bd0*/  ISETP.NE.AND P0, PT, R55, RZ, PT ;  /* 0x000000ff3700720c */ /* 0x000fe20003f05270 */
[----:B------:R-:W-:Y:S05]  /*6be0*/  WARPSYNC.ALL ;  /* 0x0000000000007948 */ /* 0x000fea0003800000 */
[----:B------:R-:W-:Y:S01]  /*6bf0*/  R2UR UR4, R25 ;  /* 0x00000000190472ca */ /* 0x000fe200000e0000 */
[--C-:B----4-:R-:W-:Y:S01]  /*6c00*/  HADD2.F32 R20, -RZ, R28.reuse.H0_H0 ;  /* 0x2000001cff147230 */ /* 0x110fe20000004100 */
[----:B------:R-:W-:Y:S01]  /*6c10*/  BSSY.RECONVERGENT B0, `(.L_x_112) ;  /* 0x0000056000007945 */ /* 0x000fe20003800200 */
[----:B------:R-:W-:Y:S02]  /*6c20*/  HADD2.F32 R21, -RZ, R28.H1_H1 ;  /* 0x3000001cff157230 */ /* 0x000fe40000004100 */
[--C-:B------:R-:W-:Y:S02]  /*6c30*/  HADD2.F32 R25, -RZ, R29.reuse.H0_H0 ;  /* 0x2000001dff197230 */ /* 0x100fe40000004100 */
[----:B------:R-:W-:Y:S02]  /*6c40*/  HADD2.F32 R28, -RZ, R30.H0_H0 ;  /* 0x2000001eff1c7230 */ /* 0x000fe40000004100 */
[--C-:B------:R-:W-:Y:S02]  /*6c50*/  HADD2.F32 R32, -RZ, R36.reuse.H0_H0 ;  /* 0x20000024ff207230 */ /* 0x100fe40000004100 */
[----:B------:R-:W-:Y:S02]  /*6c60*/  HADD2.F32 R33, -RZ, R36.H1_H1 ;  /* 0x30000024ff217230 */ /* 0x000fe40000004100 */
[----:B------:R-:W1:Y:S01]  /*6c70*/  LDTM.16dp256bit.x4 R4, tmem[UR4+0x20] ;  /* 0x00002004000479ee */ /* 0x000e620008120000 */
[----:B------:R-:W-:Y:S01]  /*6c80*/  NOP ;  /* 0x0000000000007918 */ /* 0x000fe20000000000 */
[----:B------:R-:W-:Y:S01]  /*6c90*/  R2UR UR4, R27 ;  /* 0x000000001b0472ca */ /* 0x000fe200000e0000 */
[----:B------:R-:W-:Y:S02]  /*6ca0*/  HADD2.F32 R27, -RZ, R29.H1_H1 ;  /* 0x3000001dff1b7230 */ /* 0x000fe40000004100 */
[----:B------:R-:W-:Y:S02]  /*6cb0*/  HADD2.F32 R29, -RZ, R30.H1_H1 ;  /* 0x3000001eff1d7230 */ /* 0x000fe40000004100 */
[--C-:B------:R-:W-:Y:S02]  /*6cc0*/  HADD2.F32 R30, -RZ, R31.reuse.H0_H0 ;  /* 0x2000001fff1e7230 */ /* 0x100fe40000004100 */
[----:B------:R-:W-:Y:S02]  /*6cd0*/  HADD2.F32 R31, -RZ, R31.H1_H1 ;  /* 0x3000001fff1f7230 */ /* 0x000fe40000004100 */
[--C-:B------:R-:W-:Y:S02]  /*6ce0*/  HADD2.F32 R34, -RZ, R37.reuse.H0_H0 ;  /* 0x20000025ff227230 */ /* 0x100fe40000004100 */
[----:B------:R-:W-:Y:S02]  /*6cf0*/  HADD2.F32 R35, -RZ, R37.H1_H1 ;  /* 0x30000025ff237230 */ /* 0x000fe40000004100 */
[----:B------:R-:W-:Y:S01]  /*6d00*/  UIADD3 UR4, UPT, UPT, UR4, 0xc0, URZ ;  /* 0x000000c004047890 */ /* 0x000fe2000fffe0ff */
[--C-:B------:R-:W-:Y:S02]  /*6d10*/  HADD2.F32 R36, -RZ, R38.reuse.H0_H0 ;  /* 0x20000026ff247230 */ /* 0x100fe40000004100 */
[----:B------:R-:W-:Y:S01]  /*6d20*/  HADD2.F32 R37, -RZ, R38.H1_H1 ;  /* 0x30000026ff257230 */ /* 0x000fe20000004100 */
[----:B------:R-:W-:Y:S01]  /*6d30*/  UPRMT UR4, UR54, 0x654, UR4 ;  /* 0x0000065436047896 */ /* 0x000fe20008000004 */
[--C-:B------:R-:W-:Y:S02]  /*6d40*/  HADD2.F32 R38, -RZ, R39.reuse.H0_H0 ;  /* 0x20000027ff267230 */ /* 0x100fe40000004100 */
[----:B------:R-:W-:Y:S02]  /*6d50*/  HADD2.F32 R39, -RZ, R39.H1_H1 ;  /* 0x30000027ff277230 */ /* 0x000fe40000004100 */
[C---:B-1----:R-:W-:Y:S01]  /*6d60*/  FMUL R4, R24.reuse, R4 ;  /* 0x0000000418047220 */ /* 0x042fe20000400000 */
[C---:B------:R-:W-:Y:S01]  /*6d70*/  FMUL R5, R24.reuse, R5 ;  /* 0x0000000518057220 */ /* 0x040fe20000400000 */
[C---:B------:R-:W-:Y:S01]  /*6d80*/  FMUL R6, R24.reuse, R6 ;  /* 0x0000000618067220 */ /* 0x040fe20000400000 */
[----:B------:R-:W-:Y:S01]  /*6d90*/  FMUL R7, R24, R7 ;  /* 0x0000000718077220 */ /* 0x000fe20000400000 */
[----:B------:R-:W-:Y:S01]  /*6da0*/  SYNCS.ARRIVE.TRANS64.RED.A1T0 RZ, [UR4], RZ ;  /* 0x000000ffffff79a7 */ /* 0x000fe20008100404 */
[C---:B------:R-:W-:Y:S01]  /*6db0*/  FFMA R4, R26.reuse, R20, R4 ;  /* 0x000000141a047223 */ /* 0x040fe20000000004 */
[C---:B------:R-:W-:Y:S01]  /*6dc0*/  FFMA R5, R26.reuse, R21, R5 ;  /* 0x000000151a057223 */ /* 0x040fe20000000005 */
[C---:B------:R-:W-:Y:S01]  /*6dd0*/  FFMA R6, R26.reuse, R25, R6 ;  /* 0x000000191a067223 */ /* 0x040fe20000000006 */
[----:B------:R-:W-:Y:S01]  /*6de0*/  FFMA R7, R26, R27, R7 ;  /* 0x0000001b1a077223 */ /* 0x000fe20000000007 */
[C---:B------:R-:W-:Y:S01]  /*6df0*/  FMUL R8, R24.reuse, R8 ;  /* 0x0000000818087220 */ /* 0x040fe20000400000 */
[C---:B------:R-:W-:Y:S01]  /*6e00*/  FMUL R9, R24.reuse, R9 ;  /* 0x0000000918097220 */ /* 0x040fe20000400000 */
[----:B------:R-:W-:Y:S01]  /*6e10*/  F2FP.F16.F32.PACK_AB R4, R5, R4 ;  /* 0x000000040504723e */ /* 0x000fe200000000ff */
[----:B------:R-:W-:Y:S01]  /*6e20*/  FMUL R10, R24, R10 ;  /* 0x0000000a180a7220 */ /* 0x000fe20000400000 */
[----:B------:R-:W-:Y:S01]  /*6e30*/  F2FP.F16.F32.PACK_AB R5, R7, R6 ;  /* 0x000000060705723e */ /* 0x000fe200000000ff */
[C---:B------:R-:W-:Y:S01]  /*6e40*/  FFMA R8, R26.reuse, R28, R8 ;  /* 0x0000001c1a087223 */ /* 0x040fe20000000008 */
[----:B------:R-:W-:Y:S01]  /*6e50*/  FFMA R9, R26, R29, R9 ;  /* 0x0000001d1a097223 */ /* 0x000fe20000000009 */
[C---:B------:R-:W-:Y:S01]  /*6e60*/  FMUL R11, R24.reuse, R11 ;  /* 0x0000000b180b7220 */ /* 0x040fe20000400000 */
[C---:B------:R-:W-:Y:S01]  /*6e70*/  FMUL R0, R24.reuse, R12 ;  /* 0x0000000c18007220 */ /* 0x040fe20000400000 */
[----:B------:R-:W-:Y:S01]  /*6e80*/  FMUL R2, R24, R13 ;  /* 0x0000000d18027220 */ /* 0x000fe20000400000 */
[----:B------:R-:W-:Y:S01]  /*6e90*/  FFMA R10, R26, R30, R10 ;  /* 0x0000001e1a0a7223 */ /* 0x000fe2000000000a */
[----:B------:R-:W-:Y:S01]  /*6ea0*/  FMUL R3, R24, R14 ;  /* 0x0000000e18037220 */ /* 0x000fe20000400000 */
[----:B------:R-:W-:Y:S01]  /*6eb0*/  F2FP.F16.F32.PACK_AB R6, R9, R8 ;  /* 0x000000080906723e */ /* 0x000fe200000000ff */
[----:B------:R-:W-:Y:S01]  /*6ec0*/  FFMA R11, R26, R31, R11 ;  /* 0x0000001f1a0b7223 */ /* 0x000fe2000000000b */
[C---:B------:R-:W-:Y:S01]  /*6ed0*/  FMUL R15, R24.reuse, R15 ;  /* 0x0000000f180f7220 */ /* 0x040fe20000400000 */
[----:B------:R-:W-:Y:S01]  /*6ee0*/  FMUL R12, R24, R16 ;  /* 0x00000010180c7220 */ /* 0x000fe20000400000 */
[----:B------:R-:W-:Y:S01]  /*6ef0*/  FFMA R0, R26, R32, R0 ;  /* 0x000000201a007223 */ /* 0x000fe20000000000 */
[----:B------:R-:W-:Y:S01]  /*6f00*/  MOV R8, UR45 ;  /* 0x0000002d00087c02 */ /* 0x000fe20008000f00 */
[----:B------:R-:W-:Y:S01]  /*6f10*/  FMUL R13, R24, R17 ;  /* 0x00000011180d7220 */ /* 0x000fe20000400000 */
[----:B------:R-:W-:Y:S01]  /*6f20*/  FFMA R2, R26, R33, R2 ;  /* 0x000000211a027223 */ /* 0x000fe20000000002 */
[----:B------:R-:W-:Y:S01]  /*6f30*/  FMUL R14, R24, R18 ;  /* 0x00000012180e7220 */ /* 0x000fe20000400000 */
[C---:B------:R-:W-:Y:S01]  /*6f40*/  FFMA R3, R26.reuse, R34, R3 ;  /* 0x000000221a037223 */ /* 0x040fe20000000003 */
[----:B------:R-:W-:Y:S01]  /*6f50*/  FFMA R15, R26, R35, R15 ;  /* 0x000000231a0f7223 */ /* 0x000fe2000000000f */
[----:B------:R-:W-:Y:S01]  /*6f60*/  FMUL R19, R24, R19 ;  /* 0x0000001318137220 */ /* 0x000fe20000400000 */
[----:B------:R-:W-:Y:S01]  /*6f70*/  FFMA R12, R26, R36, R12 ;  /* 0x000000241a0c7223 */ /* 0x000fe2000000000c */
        /* <DEDUP_REMOVED lines=22> */
[----:B------:R-:W-:Y:S02]  /*70e0*/  ULEA UR5, UR45, UR44, 0xc ;  /* 0x0000002c2d057291 */ /* 0x000fe4000f8e60ff */
[----:B------:R-:W-:Y:S02]  /*70f0*/  UIADD3 UR9, UPT, UPT, UR49, 0x20, URZ ;  /* 0x0000002031097890 */ /* 0x000fe4000fffe0ff */
[----:B------:R-:W-:Y:S01]  /*7100*/  UIADD3 UR8, UPT, UPT, UR5, 0x200, URZ ;  /* 0x0000020005087890 */ /* 0x000fe2000fffe0ff */
[----:B------:R-:W-:Y:S01]  /*7110*/  UMOV UR10, UR50 ;  /* 0x00000032000a7c82 */ /* 0x000fe20008000000 */
[----:B------:R-:W-:Y:S01]  /*7120*/  UMOV UR11, UR36 ;  /* 0x00000024000b7c82 */ /* 0x000fe20008000000 */
[----:B--2---:R-:W-:Y:S04]  /*7130*/  UIADD3 UR4, UP0, UPT, UR6, 0x680, URZ ;  /* 0x0000068006047890 */ /* 0x004fe8000ff1e0ff */
[----:B------:R-:W-:Y:S09]  /*7140*/  UIADD3.X UR5, UPT, UPT, URZ, UR7, URZ, UP0, !UPT ;  /* 0x00000007ff057290 */ /* 0x000ff200087fe4ff */
[----:B------:R2:W-:Y:S02]  /*7150*/  UTMASTG.3D [UR8], [UR4] ;  /* 0x00000008040073b5 */ /* 0x0005e40008010000 */
[----:B--2---:R0:W-:Y:S02]  /*7160*/  UTMACMDFLUSH ;  /* 0x00000000000079b7 */ /* 0x0041e40000000000 */
.L_x_113:
[----:B------:R-:W-:Y:S05]  /*7170*/  BSYNC.RECONVERGENT B0 ;  /* 0x0000000000007941 */ /* 0x000fea0003800200 */
.L_x_112:
[----:B------:R-:W-:Y:S01]  /*7180*/  UIADD3 UR4, UPT, UPT, UR45, 0x1, URZ ;  /* 0x000000012d047890 */ /* 0x000fe2000fffe0ff */
[----:B------:R-:W-:Y:S03]  /*7190*/  BSSY.RECONVERGENT B0, `(.L_x_114) ;  /* 0x0000008000007945 */ /* 0x000fe60003800200 */
[----:B------:R-:W-:Y:S04]  /*71a0*/  UISETP.NE.AND UP0, UPT, UR4, 0x3, UPT ;  /* 0x000000030400788c */ /* 0x000fe8000bf05270 */
[----:B------:R-:W-:Y:S02]  /*71b0*/  UISETP.EQ.XOR UP1, UPT, UR47, 0x3, !UP0 ;  /* 0x000000032f00788c */ /* 0x000fe4000c722a70 */
[----:B------:R-:W-:Y:S02]  /*71c0*/  USEL UR46, UR4, URZ, UP0 ;  /* 0x000000ff042e7287 */ /* 0x000fe40008000000 */
[----:B------:R-:W-:Y:S04]  /*71d0*/  USEL UR5, URZ, 0x1, !UP1 ;  /* 0x00000001ff057887 */ /* 0x000fe8000c800000 */
[----:B------:R-:W-:Y:S01]  /*71e0*/  ULOP3.LUT UR55, UR55, UR5, URZ, 0x3c, !UPT ;  /* 0x0000000537377292 */ /* 0x000fe2000f8e3cff */
[----:B------:R-:W-:Y:S11]  /*71f0*/  @P0 BRA `(.L_x_115) ;  /* 0x0000000000040947 */ /* 0x000ff60003800000 */
[----:B------:R-:W-:Y:S04]  /*7200*/  DEPBAR.LE SB0, 0x1 ;  /* 0x000080400000791a */ /* 0x000fe80000000000 */
.L_x_115:
[----:B------:R-:W-:Y:S05]  /*7210*/  BSYNC.RECONVERGENT B0 ;  /* 0x0000000000007941 */ /* 0x000fea0003800200 */
.L_x_114:
[----:B------:R-:W-:Y:S01]  /*7220*/  BAR.SYNC.DEFER_BLOCKING 0x1, 0x80 ;  /* 0x0042000000007b1d */ /* 0x000fe20000010000 */
[----:B------:R-:W-:Y:S01]  /*7230*/  UISETP.NE.AND UP0, UPT, UR53, -0x2, UPT ;  /* 0xfffffffe3500788c */ /* 0x000fe2000bf05270 */
[----:B------:R-:W-:Y:S08]  /*7240*/  IADD3 R22, PT, PT, R22, 0x1, RZ ;  /* 0x0000000116167810 */ /* 0x000ff00007ffe0ff */
[----:B------:R-:W-:Y:S05]  /*7250*/  BRA.U !UP0, `(.L_x_116) ;  /* 0x0000000108287547 */ /* 0x000fea000b800000 */
[----:B------:R-:W-:Y:S01]  /*7260*/  ISETP.NE.AND P0, PT, R61, RZ, PT ;  /* 0x000000ff3d00720c */ /* 0x000fe20003f05270 */
[----:B------:R-:W-:Y:S01]  /*7270*/  IMAD.U32 R2, RZ, RZ, UR52 ;  /* 0x00000034ff027e24 */ /* 0x000fe2000f8e00ff */
[----:B------:R-:W-:Y:S01]  /*7280*/  UIADD3 UR4, UPT, UPT, UR52, 0x1, URZ ;  /* 0x0000000134047890 */ /* 0x000fe2000fffe0ff */
[----:B------:R-:W-:Y:S03]  /*7290*/  IMAD.U32 R0, RZ, RZ, UR54 ;  /* 0x00000036ff007e24 */ /* 0x000fe6000f8e00ff */
[----:B------:R-:W-:Y:S04]  /*72a0*/  UISETP.NE.AND UP0, UPT, UR4, 0x3, UPT ;  /* 0x000000030400788c */ /* 0x000fe8000bf05270 */
[----:B------:R-:W-:Y:S03]  /*72b0*/  USEL UR52, UR4, URZ, UP0 ;  /* 0x000000ff04347287 */ /* 0x000fe60008000000 */
[----:B------:R-:W-:Y:S05]  /*72c0*/  @P0 LEA R2, R2, UR44, 0x3 ;  /* 0x0000002c02020c11 */ /* 0x000fea000f8e18ff */
[----:B------:R-:W-:Y:S05]  /*72d0*/  @P0 VIADD R2, R2, 0x58 ;  /* 0x0000005802020836 */ /* 0x000fea0000000000 */
[----:B------:R-:W-:Y:S04]  /*72e0*/  @P0 PRMT R0, R0, 0x654, R2 ;  /* 0x0000065400000816 */ /* 0x000fe80000000002 */
[----:B------:R2:W-:Y:S03]  /*72f0*/  @P0 SYNCS.ARRIVE.TRANS64.RED.A1T0 RZ, [R0+URZ], RZ ;  /* 0x000000ff00ff09a7 */ /* 0x0005e600081004ff */
.L_x_116:
[----:B------:R-:W-:Y:S01]  /*7300*/  R2UR UR6, R60 ;  /* 0x000000003c0672ca */ /* 0x000fe200000e0000 */
[----:B------:R-:W-:Y:S01]  /*7310*/  UIADD3 UR53, UPT, UPT, UR53, 0x2, URZ ;  /* 0x0000000235357890 */ /* 0x000fe2000fffe0ff */
[----:B------:R-:W-:Y:S02]  /*7320*/  R2UR UR5, R47 ;  /* 0x000000002f0572ca */ /* 0x000fe400000e0000 */
[----:B------:R-:W-:Y:S02]  /*7330*/  R2UR UR4, R48 ;  /* 0x00000000300472ca */ /* 0x000fe400000e0000 */
[----:B------:R-:W-:Y:S02]  /*7340*/  R2UR UR36, R58 ;  /* 0x000000003a2472ca */ /* 0x000fe400000e0000 */
[----:B------:R-:W-:Y:S02]  /*7350*/  ISETP.NE.AND P0, PT, R51, 0x2, PT ;  /* 0x000000023300780c */ /* 0x000fe40003f05270 */
[----:B------:R-:W-:Y:S02]  /*7360*/  ISETP.NE.AND P1, PT, R22, 0x4, PT ;  /* 0x000000041600780c */ /* 0x000fe40003f25270 */
[----:B------:R-:W-:Y:S01]  /*7370*/  SEL R2, RZ, 0x1, P0 ;  /* 0x00000001ff027807 */ /* 0x000fe20000000000 */
[----:B------:R-:W-:Y:S01]  /*7380*/  UISETP.NE.AND UP0, UPT, UR6, URZ, UPT ;  /* 0x000000ff0600728c */ /* 0x000fe2000bf05270 */
[----:B--2---:R-:W-:Y:S01]  /*7390*/  SEL R0, RZ, 0x1, P1 ;  /* 0x00000001ff007807 */ /* 0x004fe20000800000 */
[----:B------:R-:W-:Y:S01]  /*73a0*/  UIADD3 UR30, UPT, UPT, UR37, UR5, URZ ;  /* 0x00000005251e7290 */ /* 0x000fe2000fffe0ff */
[----:B------:R-:W-:Y:S01]  /*73b0*/  LOP3.LUT R52, R52, R2, RZ, 0x3c, !PT ;  /* 0x0000000234347212 */ /* 0x000fe200078e3cff */
[----:B------:R-:W-:Y:S01]  /*73c0*/  UIADD3 UR26, UPT, UPT, UR38, UR4, URZ ;  /* 0x00000004261a7290 */ /* 0x000fe2000fffe0ff */
[----:B------:R-:W-:Y:S02]  /*73d0*/  LOP3.LUT R53, R53, R0, RZ, 0x3c, !PT ;  /* 0x0000000035357212 */ /* 0x000fe400078e3cff */
[----:B------:R-:W-:Y:S02]  /*73e0*/  SEL R51, R51, RZ, P0 ;  /* 0x000000ff33337207 */ /* 0x000fe40000000000 */
[----:B------:R-:W-:Y:S01]  /*73f0*/  SEL R22, R22, RZ, P1 ;  /* 0x000000ff16167207 */ /* 0x000fe20000800000 */
[----:B------:R-:W-:Y:S06]  /*7400*/  BRA.U UP0, `(.L_x_117) ;  /* 0xffffffdd005c7547 */ /* 0x000fec000b83ffff */
[----:B------:R-:W-:-:S13]  /*7410*/  R2UR UR4, R49 ;  /* 0x00000000310472ca */ /* 0x000fda00000e0000 */
[----:B------:R-:W-:-:S09]  /*7420*/  UISETP.NE.AND UP0, UPT, UR4, URZ, UPT ;  /* 0x000000ff0400728c */ /* 0x000fd2000bf05270 */
[----:B------:R-:W-:Y:S05]  /*7430*/  BRA.U !UP0, `(.L_x_118) ;  /* 0x0000000108487547 */ /* 0x000fea000b800000 */
[----:B------:R-:W2:Y:S02]  /*7440*/  LDCU.64 UR4, c[0x0][0x890] ;  /* 0x00011200ff0477ac */ /* 0x000ea40008000a00 */
[----:B--2---:R-:W-:-:S04]  /*7450*/  UISETP.NE.U32.AND UP0, UPT, UR4, URZ, UPT ;  /* 0x000000ff0400728c */ /* 0x004fc8000bf05070 */
[----:B------:R-:W-:-:S09]  /*7460*/  UISETP.NE.AND.EX UP0, UPT, UR5, URZ, UPT, UP0 ;  /* 0x000000ff0500728c */ /* 0x000fd2000bf05300 */
[----:B------:R-:W-:Y:S05]  /*7470*/  BRA.U UP0, `(.L_x_119) ;  /* 0x00000001000c7547 */ /* 0x000fea000b800000 */
[----:B------:R-:W-:-:S13]  /*7480*/  FSETP.NEU.AND P0, PT, R26, RZ, PT ;  /* 0x000000ff1a00720b */ /* 0x000fda0003f0d000 */
[----:B------:R-:W-:Y:S05]  /*7490*/  @!P0 EXIT ;  /* 0x000000000000894d */ /* 0x000fea0003800000 */
[----:B------:R-:W-:Y:S05]  /*74a0*/  BRA `(.L_x_118) ;  /* 0x00000000002c7947 */ /* 0x000fea0003800000 */
.L_x_119:
[----:B------:R-:W-:Y:S01]  /*74b0*/  ISETP.NE.AND P0, PT, R50, RZ, PT ;  /* 0x000000ff3200720c */ /* 0x000fe20003f05270 */
[----:B------:R-:W-:-:S12]  /*74c0*/  BSSY.RECONVERGENT B0, `(.L_x_118) ;  /* 0x0000009000007945 */ /* 0x000fd80003800200 */
[----:B------:R-:W-:Y:S05]  /*74d0*/  @P0 BRA `(.L_x_120) ;  /* 0x0000000000140947 */ /* 0x000fea0003800000 */
[----:B------:R-:W2:Y:S02]  /*74e0*/  LDCU.64 UR4, c[0x0][0x888] ;  /* 0x00011100ff0477ac */ /* 0x000ea40008000a00 */
[----:B--2---:R-:W-:-:S04]  /*74f0*/  ISETP.NE.U32.AND P0, PT, RZ, UR4, PT ;  /* 0x00000004ff007c0c */ /* 0x004fc8000bf05070 */
[----:B------:R-:W-:-:S13]  /*7500*/  ISETP.NE.AND.EX P0, PT, RZ, UR5, PT, P0 ;  /* 0x00000005ff007c0c */ /* 0x000fda000bf05300 */
[----:B------:R-:W-:Y:S05]  /*7510*/  @!P0 EXIT ;  /* 0x000000000000894d */ /* 0x000fea0003800000 */
[----:B------:R-:W-:Y:S05]  /*7520*/  BRA `(.L_x_121) ;  /* 0x0000000000087947 */ /* 0x000fea0003800000 */
.L_x_120:
[----:B------:R-:W-:-:S13]  /*7530*/  FSETP.NEU.AND P0, PT, R26, RZ, PT ;  /* 0x000000ff1a00720b */ /* 0x000fda0003f0d000 */
[----:B------:R-:W-:Y:S05]  /*7540*/  @!P0 EXIT ;  /* 0x000000000000894d */ /* 0x000fea0003800000 */
.L_x_121:
[----:B------:R-:W-:Y:S05]  /*7550*/  BSYNC.RECONVERGENT B0 ;  /* 0x0000000000007941 */ /* 0x000fea0003800200 */
.L_x_118:
[----:B------:R-:W-:Y:S01]  /*7560*/  ULEA UR4, UR52, UR44, 0x3 ;  /* 0x0000002c34047291 */ /* 0x000fe2000f8e18ff */
[----:B------:R-:W-:-:S04]  /*7570*/  DEPBAR.LE SB0, 0x0 ;  /* 0x000080000000791a */ /* 0x000fc80000000000 */
[----:B------:R-:W-:-:S04]  /*7580*/  UIADD3 UR4, UPT, UPT, UR4, 0x58, URZ ;  /* 0x0000005804047890 */ /* 0x000fc8000fffe0ff */
[----:B------:R-:W-:-:S09]  /*7590*/  UPRMT UR4, UR54, 0x654, UR4 ;  /* 0x0000065436047896 */ /* 0x000fd20008000004 */
[----:B------:R-:W-:Y:S01]  /*75a0*/  SYNCS.ARRIVE.TRANS64.RED.A1T0 RZ, [UR4], RZ ;  /* 0x000000ffffff79a7 */ /* 0x000fe20008100404 */
[----:B------:R-:W-:Y:S05]  /*75b0*/  EXIT ;  /* 0x000000000000794d */ /* 0x000fea0003800000 */
.L_x_24:
[----:B---3--:R3:W4:Y:S02]  /*75c0*/  SYNCS.PHASECHK.TRANS64.TRYWAIT P0, [R0+URZ+0xf0], R2 ;  /* 0x0000f002000075a7 */ /* 0x00872400080011ff */
[----:B----4-:R-:W-:Y:S05]  /*75d0*/  @!P0 NANOSLEEP.SYNCS 0x989680 ;  /* 0x009896800000895d */ /* 0x010fea0003900000 */
[----:B------:R-:W4:Y:S02]  /*75e0*/  @!P0 SYNCS.PHASECHK.TRANS64 P0, [R0+URZ+0xf0], R2 ;  /* 0x0000f002000085a7 */ /* 0x000f2400080010ff */
[----:B----4-:R-:W-:Y:S05]  /*75f0*/  @!P0 BRA `(.L_x_24) ;  /* 0xfffffffc00f08947 */ /* 0x010fea000383ffff */
[----:B------:R-:W-:Y:S05]  /*7600*/  BRA `(.L_x_122) ;  /* 0xffffffa000987947 */ /* 0x000fea000383ffff */
.L_x_27:
[----:B--2---:R-:W-:-:S07]  /*7610*/  MOV R0, UR33 ;  /* 0x0000002100007c02 */ /* 0x004fce0008000f00 */
.L_x_123:
[----:B--2---:R2:W3:Y:S02]  /*7620*/  SYNCS.PHASECHK.TRANS64.TRYWAIT P0, [R0+URZ+0x20], R3 ;  /* 0x00002003000075a7 */ /* 0x0044e400080011ff */
[----:B---3--:R-:W-:Y:S05]  /*7630*/  @!P0 NANOSLEEP.SYNCS 0x989680 ;  /* 0x009896800000895d */ /* 0x008fea0003900000 */
[----:B------:R-:W3:Y:S02]  /*7640*/  @!P0 SYNCS.PHASECHK.TRANS64 P0, [R0+URZ+0x20], R3 ;  /* 0x00002003000085a7 */ /* 0x000ee400080010ff */
[----:B---3--:R-:W-:Y:S05]  /*7650*/  @!P0 BRA `(.L_x_123) ;  /* 0xfffffffc00f08947 */ /* 0x008fea000383ffff */
[----:B------:R-:W-:Y:S05]  /*7660*/  BRA `(.L_x_26) ;  /* 0xffffffa000e07947 */ /* 0x000fea000383ffff */
.L_x_34:
[----:B-1----:R-:W-:-:S07]  /*7670*/  MOV R0, UR17 ;  /* 0x0000001100007c02 */ /* 0x002fce0008000f00 */
.L_x_124:
[----:B-1----:R1:W2:Y:S02]  /*7680*/  SYNCS.PHASECHK.TRANS64.TRYWAIT P0, [R0+URZ+0x20], R3 ;  /* 0x00002003000075a7 */ /* 0x0022a400080011ff */
[----:B--2---:R-:W-:Y:S05]  /*7690*/  @!P0 NANOSLEEP.SYNCS 0x989680 ;  /* 0x009896800000895d */ /* 0x004fea0003900000 */
[----:B------:R-:W2:Y:S02]  /*76a0*/  @!P0 SYNCS.PHASECHK.TRANS64 P0, [R0+URZ+0x20], R3 ;  /* 0x00002003000085a7 */ /* 0x000ea400080010ff */
[----:B--2---:R-:W-:Y:S05]  /*76b0*/  @!P0 BRA `(.L_x_124) ;  /* 0xfffffffc00f08947 */ /* 0x004fea000383ffff */
[----:B------:R-:W-:Y:S05]  /*76c0*/  BRA `(.L_x_33) ;  /* 0xffffffa400a07947 */ /* 0x000fea000383ffff */
.L_x_39:
[----:B-1----:R1:W2:Y:S02]  /*76d0*/  SYNCS.PHASECHK.TRANS64.TRYWAIT P0, [R3+URZ+0x80], R0 ;  /* 0x00008000030075a7 */ /* 0x0022a400080011ff */
[----:B--2---:R-:W-:Y:S05]  /*76e0*/  @!P0 NANOSLEEP.SYNCS 0x989680 ;  /* 0x009896800000895d */ /* 0x004fea0003900000 */
[----:B------:R-:W2:Y:S02]  /*76f0*/  @!P0 SYNCS.PHASECHK.TRANS64 P0, [R3+URZ+0x80], R0 ;  /* 0x00008000030085a7 */ /* 0x000ea400080010ff */
[----:B--2---:R-:W-:Y:S05]  /*7700*/  @!P0 BRA `(.L_x_39) ;  /* 0xfffffffc00f08947 */ /* 0x004fea000383ffff */
[----:B------:R-:W-:Y:S05]  /*7710*/  BRA `(.L_x_125) ;  /* 0xffffffa800487947 */ /* 0x000fea000383ffff */
.L_x_43:
[----:B------:R-:W-:-:S07]  /*7720*/  MOV R0, UR4 ;  /* 0x0000000400007c02 */ /* 0x000fce0008000f00 */
.L_x_126:
[----:B-1----:R1:W2:Y:S02]  /*7730*/  SYNCS.PHASECHK.TRANS64.TRYWAIT P0, [R0+URZ], R2 ;  /* 0x00000002000075a7 */ /* 0x0022a400080011ff */
[----:B--2---:R-:W-:Y:S05]  /*7740*/  @!P0 NANOSLEEP.SYNCS 0x989680 ;  /* 0x009896800000895d */ /* 0x004fea0003900000 */
[----:B------:R-:W2:Y:S02]  /*7750*/  @!P0 SYNCS.PHASECHK.TRANS64 P0, [R0+URZ], R2 ;  /* 0x00000002000085a7 */ /* 0x000ea400080010ff */
[----:B--2---:R-:W-:Y:S05]  /*7760*/  @!P0 BRA `(.L_x_126) ;  /* 0xfffffffc00f08947 */ /* 0x004fea000383ffff */
[----:B------:R-:W-:Y:S05]  /*7770*/  BRA `(.L_x_127) ;  /* 0xffffffac00f47947 */ /* 0x000fea000383ffff */
.L_x_44:
[----:B------:R-:W-:-:S07]  /*7780*/  MOV R0, UR5 ;  /* 0x0000000500007c02 */ /* 0x000fce0008000f00 */
.L_x_128:
[----:B-1----:R1:W2:Y:S02]  /*7790*/  SYNCS.PHASECHK.TRANS64.TRYWAIT P0, [R0+URZ], R3 ;  /* 0x00000003000075a7 */ /* 0x0022a400080011ff */
[----:B--2---:R-:W-:Y:S05]  /*77a0*/  @!P0 NANOSLEEP.SYNCS 0x989680 ;  /* 0x009896800000895d */ /* 0x004fea0003900000 */
[----:B------:R-:W2:Y:S02]  /*77b0*/  @!P0 SYNCS.PHASECHK.TRANS64 P0, [R0+URZ], R3 ;  /* 0x00000003000085a7 */ /* 0x000ea400080010ff */
[----:B--2---:R-:W-:Y:S05]  /*77c0*/  @!P0 BRA `(.L_x_128) ;  /* 0xfffffffc00f08947 */ /* 0x004fea000383ffff */
[----:B------:R-:W-:Y:S05]  /*77d0*/  BRA `(.L_x_129) ;  /* 0xffffffb000007947 */ /* 0x000fea000383ffff */
.L_x_45:
[----:B------:R-:W-:-:S07]  /*77e0*/  MOV R0, UR5 ;  /* 0x0000000500007c02 */ /* 0x000fce0008000f00 */
.L_x_130:
[----:B-1----:R1:W2:Y:S02]  /*77f0*/  SYNCS.PHASECHK.TRANS64.TRYWAIT P0, [R0+URZ], R3 ;  /* 0x00000003000075a7 */ /* 0x0022a400080011ff */
[----:B--2---:R-:W-:Y:S05]  /*7800*/  @!P0 NANOSLEEP.SYNCS 0x989680 ;  /* 0x009896800000895d */ /* 0x004fea0003900000 */
[----:B------:R-:W2:Y:S02]  /*7810*/  @!P0 SYNCS.PHASECHK.TRANS64 P0, [R0+URZ], R3 ;  /* 0x00000003000085a7 */ /* 0x000ea400080010ff */
[----:B--2---:R-:W-:Y:S05]  /*7820*/  @!P0 BRA `(.L_x_130) ;  /* 0xfffffffc00f08947 */ /* 0x004fea000383ffff */
[----:B------:R-:W-:Y:S05]  /*7830*/  BRA `(.L_x_131) ;  /* 0xffffffb0000c7947 */ /* 0x000fea000383ffff */
.L_x_48:
[----:B--2---:R2:W3:Y:S02]  /*7840*/  SYNCS.PHASECHK.TRANS64.TRYWAIT P0, [R2+URZ+0xe0], R4 ;  /* 0x0000e004020075a7 */ /* 0x0044e400080011ff */
[----:B---3--:R-:W-:Y:S05]  /*7850*/  @!P0 NANOSLEEP.SYNCS 0x989680 ;  /* 0x009896800000895d */ /* 0x008fea0003900000 */
[----:B------:R-:W3:Y:S02]  /*7860*/  @!P0 SYNCS.PHASECHK.TRANS64 P0, [R2+URZ+0xe0], R4 ;  /* 0x0000e004020085a7 */ /* 0x000ee400080010ff */
[----:B---3--:R-:W-:Y:S05]  /*7870*/  @!P0 BRA `(.L_x_48) ;  /* 0xfffffffc00f08947 */ /* 0x008fea000383ffff */
[----:B------:R-:W-:Y:S05]  /*7880*/  BRA `(.L_x_132) ;  /* 0xffffffb000687947 */ /* 0x000fea000383ffff */
.L_x_49:
[----:B------:R-:W-:-:S07]  /*7890*/  MOV R2, UR4 ;  /* 0x0000000400027c02 */ /* 0x000fce0008000f00 */
.L_x_133:
[----:B--2---:R2:W3:Y:S02]  /*78a0*/  SYNCS.PHASECHK.TRANS64.TRYWAIT P0, [R2+URZ+0x90], R5 ;  /* 0x00009005020075a7 */ /* 0x0044e400080011ff */
[----:B---3--:R-:W-:Y:S05]  /*78b0*/  @!P0 NANOSLEEP.SYNCS 0x989680 ;  /* 0x009896800000895d */ /* 0x008fea0003900000 */
[----:B------:R-:W3:Y:S02]  /*78c0*/  @!P0 SYNCS.PHASECHK.TRANS64 P0, [R2+URZ+0x90], R5 ;  /* 0x00009005020085a7 */ /* 0x000ee400080010ff */
[----:B---3--:R-:W-:Y:S05]  /*78d0*/  @!P0 BRA `(.L_x_133) ;  /* 0xfffffffc00f08947 */ /* 0x008fea000383ffff */
[----:B------:R-:W-:Y:S05]  /*78e0*/  BRA `(.L_x_134) ;  /* 0xffffffb000787947 */ /* 0x000fea000383ffff */
.L_x_50:
[----:B--2---:R2:W3:Y:S02]  /*78f0*/  SYNCS.PHASECHK.TRANS64.TRYWAIT P1, [R2+URZ+0x80], R4 ;  /* 0x00008004020075a7 */ /* 0x0044e400080211ff */
[----:B---3--:R-:W-:Y:S05]  /*7900*/  @!P1 NANOSLEEP.SYNCS 0x989680 ;  /* 0x009896800000995d */ /* 0x008fea0003900000 */
[----:B------:R-:W3:Y:S02]  /*7910*/  @!P1 SYNCS.PHASECHK.TRANS64 P1, [R2+URZ+0x80], R4 ;  /* 0x00008004020095a7 */ /* 0x000ee400080210ff */
[----:B---3--:R-:W-:Y:S05]  /*7920*/  @!P1 BRA `(.L_x_50) ;  /* 0xfffffffc00f09947 */ /* 0x008fea000383ffff */
[----:B------:R-:W-:Y:S05]  /*7930*/  BRA `(.L_x_135) ;  /* 0xffffffb000a87947 */ /* 0x000fea000383ffff */
.L_x_53:
[----:B------:R-:W-:-:S07]  /*7940*/  MOV R0, UR4 ;  /* 0x0000000400007c02 */ /* 0x000fce0008000f00 */
.L_x_136:
[----:B--2---:R2:W3:Y:S02]  /*7950*/  SYNCS.PHASECHK.TRANS64.TRYWAIT P0, [R0+URZ+0x90], R2 ;  /* 0x00009002000075a7 */ /* 0x0044e400080011ff */
[----:B---3--:R-:W-:Y:S05]  /*7960*/  @!P0 NANOSLEEP.SYNCS 0x989680 ;  /* 0x009896800000895d */ /* 0x008fea0003900000 */
[----:B------:R-:W3:Y:S02]  /*7970*/  @!P0 SYNCS.PHASECHK.TRANS64 P0, [R0+URZ+0x90], R2 ;  /* 0x00009002000085a7 */ /* 0x000ee400080010ff */
[----:B---3--:R-:W-:Y:S05]  /*7980*/  @!P0 BRA `(.L_x_136) ;  /* 0xfffffffc00f08947 */ /* 0x008fea000383ffff */
[----:B------:R-:W-:Y:S05]  /*7990*/  BRA `(.L_x_52) ;  /* 0xffffffb000fc7947 */ /* 0x000fea000383ffff */
.L_x_60:
[----:B-1----:R1:W2:Y:S02]  /*79a0*/  SYNCS.PHASECHK.TRANS64.TRYWAIT P1, [R0+URZ+0x80], R2 ;  /* 0x00008002000075a7 */ /* 0x0022a400080211ff */
[----:B--2---:R-:W-:Y:S05]  /*79b0*/  @!P1 NANOSLEEP.SYNCS 0x989680 ;  /* 0x009896800000995d */ /* 0x004fea0003900000 */
[----:B------:R-:W2:Y:S02]  /*79c0*/  @!P1 SYNCS.PHASECHK.TRANS64 P1, [R0+URZ+0x80], R2 ;  /* 0x00008002000095a7 */ /* 0x000ea400080210ff */
[----:B--2---:R-:W-:Y:S05]  /*79d0*/  @!P1 BRA `(.L_x_60) ;  /* 0xfffffffc00f09947 */ /* 0x004fea000383ffff */
[----:B------:R-:W-:Y:S05]  /*79e0*/  BRA `(.L_x_137) ;  /* 0xffffffb800707947 */ /* 0x000fea000383ffff */
.L_x_61:
[----:B------:R-:W-:-:S07]  /*79f0*/  MOV R2, UR31 ;  /* 0x0000001f00027c02 */ /* 0x000fce0008000f00 */
.L_x_138:
[----:B-1----:R1:W2:Y:S02]  /*7a00*/  SYNCS.PHASECHK.TRANS64.TRYWAIT P0, [R2+URZ+0xc0], R0 ;  /* 0x0000c000020075a7 */ /* 0x0022a400080011ff */
[----:B--2---:R-:W-:Y:S05]  /*7a10*/  @!P0 NANOSLEEP.SYNCS 0x989680 ;  /* 0x009896800000895d */ /* 0x004fea0003900000 */
[----:B------:R-:W2:Y:S02]  /*7a20*/  @!P0 SYNCS.PHASECHK.TRANS64 P0, [R2+URZ+0xc0], R0 ;  /* 0x0000c000020085a7 */ /* 0x000ea400080010ff */
[----:B--2---:R-:W-:Y:S05]  /*7a30*/  @!P0 BRA `(.L_x_138) ;  /* 0xfffffffc00f08947 */ /* 0x004fea000383ffff */
[----:B------:R-:W-:Y:S05]  /*7a40*/  BRA `(.L_x_139) ;  /* 0xffffffb800c07947 */ /* 0x000fea000383ffff */
.L_x_64:
[----:B------:R-:W-:Y:S07]  /*7a50*/  MOV R0, UR5 ;  /* 0x0000000500007c02 */ /* 0x000fee0008000f00 */
.L_x_140:
[----:B-1----:R1:W2:Y:S02]  /*7a60*/  SYNCS.PHASECHK.TRANS64.TRYWAIT P0, [R0+URZ], R2 ;  /* 0x00000002000075a7 */ /* 0x0022a400080011ff */
[----:B--2---:R-:W-:Y:S05]  /*7a70*/  @!P0 NANOSLEEP.SYNCS 0x989680 ;  /* 0x009896800000895d */ /* 0x004fea0003900000 */
[----:B------:R-:W2:Y:S02]  /*7a80*/  @!P0 SYNCS.PHASECHK.TRANS64 P0, [R0+URZ], R2 ;  /* 0x00000002000085a7 */ /* 0x000ea400080010ff */
[----:B--2---:R-:W-:Y:S05]  /*7a90*/  @!P0 BRA `(.L_x_140) ;  /* 0xfffffffc00f08947 */ /* 0x004fea000383ffff */
[----:B------:R-:W-:Y:S05]  /*7aa0*/  BRA `(.L_x_63) ;  /* 0xffffffb800dc7947 */ /* 0x000fea000383ffff */
.L_x_67:
[----:B------:R-:W-:-:S07]  /*7ab0*/  MOV R0, UR4 ;  /* 0x0000000400007c02 */ /* 0x000fce0008000f00 */
.L_x_141:
[----:B--2---:R2:W4:Y:S02]  /*7ac0*/  SYNCS.PHASECHK.TRANS64.TRYWAIT P0, [R0+URZ], R2 ;  /* 0x00000002000075a7 */ /* 0x00452400080011ff */
[----:B----4-:R-:W-:Y:S05]  /*7ad0*/  @!P0 NANOSLEEP.SYNCS 0x989680 ;  /* 0x009896800000895d */ /* 0x010fea0003900000 */
[----:B------:R-:W4:Y:S02]  /*7ae0*/  @!P0 SYNCS.PHASECHK.TRANS64 P0, [R0+URZ], R2 ;  /* 0x00000002000085a7 */ /* 0x000f2400080010ff */
[----:B----4-:R-:W-:Y:S05]  /*7af0*/  @!P0 BRA `(.L_x_141) ;  /* 0xfffffffc00f08947 */ /* 0x010fea000383ffff */
[----:B------:R-:W-:Y:S05]  /*7b00*/  BRA `(.L_x_142) ;  /* 0xffffffbc00b87947 */ /* 0x000fea000383ffff */
.L_x_68:
[----:B------:R-:W-:-:S07]  /*7b10*/  MOV R0, UR5 ;  /* 0x0000000500007c02 */ /* 0x000fce0008000f00 */
.L_x_143:
[----:B-1----:R1:W2:Y:S02]  /*7b20*/  SYNCS.PHASECHK.TRANS64.TRYWAIT P0, [R0+URZ], R3 ;  /* 0x00000003000075a7 */ /* 0x0022a400080011ff */
[----:B--2---:R-:W-:Y:S05]  /*7b30*/  @!P0 NANOSLEEP.SYNCS 0x989680 ;  /* 0x009896800000895d */ /* 0x004fea0003900000 */
[----:B------:R-:W2:Y:S02]  /*7b40*/  @!P0 SYNCS.PHASECHK.TRANS64 P0, [R0+URZ], R3 ;  /* 0x00000003000085a7 */ /* 0x000ea400080010ff */
[----:B--2---:R-:W-:Y:S05]  /*7b50*/  @!P0 BRA `(.L_x_143) ;  /* 0xfffffffc00f08947 */ /* 0x004fea000383ffff */
[----:B------:R-:W-:Y:S05]  /*7b60*/  BRA `(.L_x_144) ;  /* 0xffffffbc00c47947 */ /* 0x000fea000383ffff */
.L_x_69:
[----:B------:R-:W-:-:S07]  /*7b70*/  MOV R0, UR5 ;  /* 0x0000000500007c02 */ /* 0x000fce0008000f00 */
.L_x_145:
[----:B-1----:R1:W2:Y:S02]  /*7b80*/  SYNCS.PHASECHK.TRANS64.TRYWAIT P0, [R0+URZ], R3 ;  /* 0x00000003000075a7 */ /* 0x0022a400080011ff */
[----:B--2---:R-:W-:Y:S05]  /*7b90*/  @!P0 NANOSLEEP.SYNCS 0x989680 ;  /* 0x009896800000895d */ /* 0x004fea0003900000 */
[----:B------:R-:W2:Y:S02]  /*7ba0*/  @!P0 SYNCS.PHASECHK.TRANS64 P0, [R0+URZ], R3 ;  /* 0x00000003000085a7 */ /* 0x000ea400080010ff */
[----:B--2---:R-:W-:Y:S05]  /*7bb0*/  @!P0 BRA `(.L_x_145) ;  /* 0xfffffffc00f08947 */ /* 0x004fea000383ffff */
[----:B------:R-:W-:Y:S05]  /*7bc0*/  BRA `(.L_x_146) ;  /* 0xffffffbc00d07947 */ /* 0x000fea000383ffff */
.L_x_70:
[----:B-1----:R-:W-:-:S07]  /*7bd0*/  MOV R0, UR4 ;  /* 0x0000000400007c02 */ /* 0x002fce0008000f00 */
.L_x_147:
[----:B-1----:R1:W2:Y:S02]  /*7be0*/  SYNCS.PHASECHK.TRANS64.TRYWAIT P0, [R0+URZ], R2 ;  /* 0x00000002000075a7 */ /* 0x0022a400080011ff */
[----:B--2---:R-:W-:Y:S05]  /*7bf0*/  @!P0 NANOSLEEP.SYNCS 0x989680 ;  /* 0x009896800000895d */ /* 0x004fea0003900000 */
[----:B------:R-:W2:Y:S02]  /*7c00*/  @!P0 SYNCS.PHASECHK.TRANS64 P0, [R0+URZ], R2 ;  /* 0x00000002000085a7 */ /* 0x000ea400080010ff */
[----:B--2---:R-:W-:Y:S05]  /*7c10*/  @!P0 BRA `(.L_x_147) ;  /* 0xfffffffc00f08947 */ /* 0x004fea000383ffff */
[----:B------:R-:W-:Y:S05]  /*7c20*/  BRA `(.L_x_148) ;  /* 0xffffffbc00dc7947 */ /* 0x000fea000383ffff */
.L_x_75:
[----:B--2---:R2:W3:Y:S02]  /*7c30*/  SYNCS.PHASECHK.TRANS64.TRYWAIT P0, [R8+URZ+0x80], R0 ;  /* 0x00008000080075a7 */ /* 0x0044e400080011ff */
[----:B---3--:R-:W-:Y:S05]  /*7c40*/  @!P0 NANOSLEEP.SYNCS 0x989680 ;  /* 0x009896800000895d */ /* 0x008fea0003900000 */
[----:B------:R-:W3:Y:S02]  /*7c50*/  @!P0 SYNCS.PHASECHK.TRANS64 P0, [R8+URZ+0x80], R0 ;  /* 0x00008000080085a7 */ /* 0x000ee400080010ff */
[----:B---3--:R-:W-:Y:S05]  /*7c60*/  @!P0 BRA `(.L_x_75) ;  /* 0xfffffffc00f08947 */ /* 0x008fea000383ffff */
[----:B------:R-:W-:Y:S05]  /*7c70*/  BRA `(.L_x_149) ;  /* 0xffffffc400007947 */ /* 0x000fea000383ffff */
.L_x_78:
[----:B--2---:R-:W-:Y:S07]  /*7c80*/  MOV R0, UR24 ;  /* 0x0000001800007c02 */ /* 0x004fee0008000f00 */
.L_x_150:
[----:B--2---:R2:W3:Y:S02]  /*7c90*/  SYNCS.PHASECHK.TRANS64.TRYWAIT P1, [R0+URZ+0x78], R2 ;  /* 0x00007802000075a7 */ /* 0x0044e400080211ff */
[----:B---3--:R-:W-:Y:S05]  /*7ca0*/  @!P1 NANOSLEEP.SYNCS 0x989680 ;  /* 0x009896800000995d */ /* 0x008fea0003900000 */
[----:B------:R-:W3:Y:S02]  /*7cb0*/  @!P1 SYNCS.PHASECHK.TRANS64 P1, [R0+URZ+0x78], R2 ;  /* 0x00007802000095a7 */ /* 0x000ee400080210ff */
[----:B---3--:R-:W-:Y:S05]  /*7cc0*/  @!P1 BRA `(.L_x_150) ;  /* 0xfffffffc00f09947 */ /* 0x008fea000383ffff */
[----:B------:R-:W-:Y:S05]  /*7cd0*/  BRA `(.L_x_77) ;  /* 0xffffffc800787947 */ /* 0x000fea000383ffff */
.L_x_81:
[----:B------:R-:W-:Y:S07]  /*7ce0*/  MOV R0, UR4 ;  /* 0x0000000400007c02 */ /* 0x000fee0008000f00 */
.L_x_151:
[----:B--2---:R2:W3:Y:S02]  /*7cf0*/  SYNCS.PHASECHK.TRANS64.TRYWAIT P0, [R0+URZ+0x58], R2 ;  /* 0x00005802000075a7 */ /* 0x0044e400080011ff */
[----:B---3--:R-:W-:Y:S05]  /*7d00*/  @!P0 NANOSLEEP.SYNCS 0x989680 ;  /* 0x009896800000895d */ /* 0x008fea0003900000 */
[----:B------:R-:W3:Y:S02]  /*7d10*/  @!P0 SYNCS.PHASECHK.TRANS64 P0, [R0+URZ+0x58], R2 ;  /* 0x00005802000085a7 */ /* 0x000ee400080010ff */
[----:B---3--:R-:W-:Y:S05]  /*7d20*/  @!P0 BRA `(.L_x_151) ;  /* 0xfffffffc00f08947 */ /* 0x008fea000383ffff */
[----:B------:R-:W-:Y:S05]  /*7d30*/  BRA `(.L_x_152) ;  /* 0xffffffc800d47947 */ /* 0x000fea000383ffff */
.L_x_82:
[----:B------:R-:W-:Y:S07]  /*7d40*/  MOV R2, UR5 ;  /* 0x0000000500027c02 */ /* 0x000fee0008000f00 */
.L_x_153:
[----:B--2---:R2:W3:Y:S02]  /*7d50*/  SYNCS.PHASECHK.TRANS64.TRYWAIT P0, [R2+URZ+0x58], R0 ;  /* 0x00005800020075a7 */ /* 0x0044e400080011ff */
[----:B---3--:R-:W-:Y:S05]  /*7d60*/  @!P0 NANOSLEEP.SYNCS 0x989680 ;  /* 0x009896800000895d */ /* 0x008fea0003900000 */
[----:B------:R-:W3:Y:S02]  /*7d70*/  @!P0 SYNCS.PHASECHK.TRANS64 P0, [R2+URZ+0x58], R0 ;  /* 0x00005800020085a7 */ /* 0x000ee400080010ff */
[----:B---3--:R-:W-:Y:S05]  /*7d80*/  @!P0 BRA `(.L_x_153) ;  /* 0xfffffffc00f08947 */ /* 0x008fea000383ffff */
[----:B------:R-:W-:Y:S05]  /*7d90*/  BRA `(.L_x_154) ;  /* 0xffffffcc003c7947 */ /* 0x000fea000383ffff */
.L_x_84:
[----:B------:R-:W-:-:S07]  /*7da0*/  MOV R0, UR4 ;  /* 0x0000000400007c02 */ /* 0x000fce0008000f00 */
.L_x_155:
[----:B---3--:R3:W4:Y:S02]  /*7db0*/  SYNCS.PHASECHK.TRANS64.TRYWAIT P0, [R0+URZ], R2 ;  /* 0x00000002000075a7 */ /* 0x00872400080011ff */
[----:B----4-:R-:W-:Y:S05]  /*7dc0*/  @!P0 NANOSLEEP.SYNCS 0x989680 ;  /* 0x009896800000895d */ /* 0x010fea0003900000 */
[----:B------:R-:W4:Y:S02]  /*7dd0*/  @!P0 SYNCS.PHASECHK.TRANS64 P0, [R0+URZ], R2 ;  /* 0x00000002000085a7 */ /* 0x000f2400080010ff */
[----:B----4-:R-:W-:Y:S05]  /*7de0*/  @!P0 BRA `(.L_x_155) ;  /* 0xfffffffc00f08947 */ /* 0x010fea000383ffff */
[----:B------:R-:W-:Y:S05]  /*7df0*/  BRA `(.L_x_156) ;  /* 0xffffffcc00d07947 */ /* 0x000fea000383ffff */
.L_x_85:
[----:B------:R-:W-:-:S07]  /*7e00*/  MOV R0, UR5 ;  /* 0x0000000500007c02 */ /* 0x000fce0008000f00 */
.L_x_157:
[----:B--2---:R2:W3:Y:S02]  /*7e10*/  SYNCS.PHASECHK.TRANS64.TRYWAIT P0, [R0+URZ], R2 ;  /* 0x00000002000075a7 */ /* 0x0044e400080011ff */
[----:B---3--:R-:W-:Y:S05]  /*7e20*/  @!P0 NANOSLEEP.SYNCS 0x989680 ;  /* 0x009896800000895d */ /* 0x008fea0003900000 */
[----:B------:R-:W3:Y:S02]  /*7e30*/  @!P0 SYNCS.PHASECHK.TRANS64 P0, [R0+URZ], R2 ;  /* 0x00000002000085a7 */ /* 0x000ee400080010ff */
[----:B---3--:R-:W-:Y:S05]  /*7e40*/  @!P0 BRA `(.L_x_157) ;  /* 0xfffffffc00f08947 */ /* 0x008fea000383ffff */
[----:B------:R-:W-:Y:S05]  /*7e50*/  BRA `(.L_x_158) ;  /* 0xffffffcc00dc7947 */ /* 0x000fea000383ffff */
.L_x_87:
[----:B-1----:R1:W2:Y:S02]  /*7e60*/  SYNCS.PHASECHK.TRANS64.TRYWAIT P0, [R0+URZ+0x80], R2 ;  /* 0x00008002000075a7 */ /* 0x0022a400080011ff */
[----:B--2---:R-:W-:Y:S05]  /*7e70*/  @!P0 NANOSLEEP.SYNCS 0x989680 ;  /* 0x009896800000895d */ /* 0x004fea0003900000 */
[----:B------:R-:W2:Y:S02]  /*7e80*/  @!P0 SYNCS.PHASECHK.TRANS64 P0, [R0+URZ+0x80], R2 ;  /* 0x00008002000085a7 */ /* 0x000ea400080010ff */
[----:B--2---:R-:W-:Y:S05]  /*7e90*/  @!P0 BRA `(.L_x_87) ;  /* 0xfffffffc00f08947 */ /* 0x004fea000383ffff */
[----:B------:R-:W-:Y:S05]  /*7ea0*/  BRA `(.L_x_159) ;  /* 0xffffffd000c87947 */ /* 0x000fea000383ffff */
.L_x_97:
[----:B-1----:R1:W3:Y:S02]  /*7eb0*/  SYNCS.PHASECHK.TRANS64.TRYWAIT P1, [R2+URZ+0x40], R4 ;  /* 0x00004004020075a7 */ /* 0x0022e400080211ff */
[----:B---3--:R-:W-:Y:S05]  /*7ec0*/  @!P1 NANOSLEEP.SYNCS 0x989680 ;  /* 0x009896800000995d */ /* 0x008fea0003900000 */
[----:B------:R-:W3:Y:S02]  /*7ed0*/  @!P1 SYNCS.PHASECHK.TRANS64 P1, [R2+URZ+0x40], R4 ;  /* 0x00004004020095a7 */ /* 0x000ee400080210ff */
[----:B---3--:R-:W-:Y:S05]  /*7ee0*/  @!P1 BRA `(.L_x_97) ;  /* 0xfffffffc00f09947 */ /* 0x008fea000383ffff */
[----:B------:R-:W-:Y:S05]  /*7ef0*/  BRA `(.L_x_96) ;  /* 0xffffffe000387947 */ /* 0x000fea000383ffff */
.L_x_99:
[----:B-1----:R1:W2:Y:S02]  /*7f00*/  SYNCS.PHASECHK.TRANS64.TRYWAIT P0, [R27+URZ+0xa0], R3 ;  /* 0x0000a0031b0075a7 */ /* 0x0022a400080011ff */
[----:B--2---:R-:W-:Y:S05]  /*7f10*/  @!P0 NANOSLEEP.SYNCS 0x989680 ;  /* 0x009896800000895d */ /* 0x004fea0003900000 */
[----:B------:R-:W2:Y:S02]  /*7f20*/  @!P0 SYNCS.PHASECHK.TRANS64 P0, [R27+URZ+0xa0], R3 ;  /* 0x0000a0031b0085a7 */ /* 0x000ea400080010ff */
[----:B--2---:R-:W-:Y:S05]  /*7f30*/  @!P0 BRA `(.L_x_99) ;  /* 0xfffffffc00f08947 */ /* 0x004fea000383ffff */
[----:B------:R-:W-:Y:S05]  /*7f40*/  BRA `(.L_x_98) ;  /* 0xffffffe000887947 */ /* 0x000fea000383ffff */
.L_x_110:
[----:B-1----:R1:W2:Y:S02]  /*7f50*/  SYNCS.PHASECHK.TRANS64.TRYWAIT P0, [R2+URZ+0x40], R63 ;  /* 0x0000403f020075a7 */ /* 0x0022a400080011ff */
[----:B--2---:R-:W-:Y:S05]  /*7f60*/  @!P0 NANOSLEEP.SYNCS 0x989680 ;  /* 0x009896800000895d */ /* 0x004fea0003900000 */
[----:B------:R-:W2:Y:S02]  /*7f70*/  @!P0 SYNCS.PHASECHK.TRANS64 P0, [R2+URZ+0x40], R63 ;  /* 0x0000403f020085a7 */ /* 0x000ea400080010ff */
[----:B--2---:R-:W-:Y:S05]  /*7f80*/  @!P0 BRA `(.L_x_110) ;  /* 0xfffffffc00f08947 */ /* 0x004fea000383ffff */
[----:B------:R-:W-:Y:S05]  /*7f90*/  BRA `(.L_x_109) ;  /* 0xffffffe8009c7947 */ /* 0x000fea000383ffff */
        .weak           $__internal_0_$__cuda_sm10x_tcgen05_guardrail_trap_col_being_dealloced_not_returned_by_alloc
        .type           $__internal_0_$__cuda_sm10x_tcgen05_guardrail_trap_col_being_dealloced_not_returned_by_alloc,@function
        .size           $__internal_0_$__cuda_sm10x_tcgen05_guardrail_trap_col_being_dealloced_not_returned_by_alloc,($__internal_1_$__cuda_sm10x_tcgen05_guardrail_trap_phase_invalid_during_alloc - $__internal_0_$__cuda_sm10x_tcgen05_guardrail_trap_col_being_dealloced_not_returned_by_alloc)
$__internal_0_$__cuda_sm10x_tcgen05_guardrail_trap_col_being_dealloced_not_returned_by_alloc:
[----:B------:R-:W-:Y:S05]  /*7fa0*/  BPT.TRAP 0x1 ;  /* 0x000000040000795c */ /* 0x000fea0000300000 */
[----:B------:R-:W-:-:S04]  /*7fb0*/  HFMA2 R3, -RZ, RZ, 0, 0 ;  /* 0x00000000ff037431 */ /* 0x000fc800000001ff */
[----:B------:R-:W-:Y:S05]  /*7fc0*/  RET.REL.NODEC R2 `(_ZN7cutlass13device_kernelINS_4gemm6kernel13GemmUniversalIN4cute5tupleIJiiiiEEENS1_10collective13CollectiveMmaINS1_35MainloopSm100TmaUmmaWarpSpecializedILi4ELi2ELi4ENS5_IJNS4_1CILi2EEENSA_ILi1EEESC_EEEEENS5_IJNSA_ILi64EEESF_SF_EEENS_6half_tENS5_IJlSC_lEEESH_SI_NS4_8TiledMMAINS4_8MMA_AtomIJNS4_20SM100_MMA_F16BF16_SSISH_SH_fLi64ELi64ELNS4_4UMMA5MajorE0ELSN_0ELNSM_7ScaleInE0ELSO_0EEEEEENS4_6LayoutINS5_IJSC_SC_SC_EEENS5_IJNSA_ILi0EEEST_ST_EEEEENS5_IJNS4_10UnderscoreESW_SW_EEEEENS4_13SM90_TMA_LOADENS4_14ComposedLayoutINS4_7SwizzleILi3ELi4ELi3EEENS4_18smem_ptr_flag_bitsILi16EEENSR_INS5_IJNSA_ILi8EEESF_EEENS5_IJSF_SC_EEEEEEEvNS4_8identityENS4_23SM90_TMA_LOAD_MULTICASTES19_vS1A_EENS_8epilogue10collective18CollectiveEpilogueINS1D_23Sm100TmaWarpSpecializedILi3ELi2ELi16ELb1ELb0EEEJSG_NS5_IJNSR_ISF_SC_EENSR_INSA_ILi32EEESC_EEEEESH_SI_SH_SI_NS1D_6fusion15FusionCallbacksIS1H_NS1M_17LinearCombinationISH_fSH_fLNS_15FloatRoundStyleE2EEESG_S1L_JEEENS4_5SM1004TMEM4LOAD26SM100_TMEM_LOAD_16dp256b4xESZ_NS10_INS11_ILi2ELi4ELi3EEES14_NSR_INS5_IJS15_S1J_EEENS5_IJS1J_SC_EEEEEEENS4_17SM75_U32x4_LDSM_NENS4_14SM90_TMA_STOREES20_NS4_17SM90_U32x4_STSM_NENS4_39AutoVectorizingCopyWithAssumedAlignmentILi128EEEEEEvvEEEEvNT_6ParamsE) ;  /* 0xffffff80020c7950 */ /* 0x000fea0003c3ffff */
        .weak           $__internal_1_$__cuda_sm10x_tcgen05_guardrail_trap_phase_invalid_during_alloc
        .type           $__internal_1_$__cuda_sm10x_tcgen05_guardrail_trap_phase_invalid_during_alloc,@function
        .size           $__internal_1_$__cuda_sm10x_tcgen05_guardrail_trap_phase_invalid_during_alloc,($__internal_2_$__cuda_sm10x_tcgen05_guardrail_trap_unallocated_columns_being_dealloced - $__internal_1_$__cuda_sm10x_tcgen05_guardrail_trap_phase_invalid_during_alloc)
$__internal_1_$__cuda_sm10x_tcgen05_guardrail_trap_phase_invalid_during_alloc:
[----:B------:R-:W-:Y:S05]  /*7fd0*/  BPT.TRAP 0x1 ;  /* 0x000000040000795c */ /* 0x000fea0000300000 */
[----:B------:R-:W-:-:S04]  /*7fe0*/  MOV R5, 0x0 ;  /* 0x0000000000057802 */ /* 0x000fc80000000f00 */
[----:B------:R-:W-:Y:S05]  /*7ff0*/  RET.REL.NODEC R4 `(_ZN7cutlass13device_kernelINS_4gemm6kernel13GemmUniversalIN4cute5tupleIJiiiiEEENS1_10collective13CollectiveMmaINS1_35MainloopSm100TmaUmmaWarpSpecializedILi4ELi2ELi4ENS5_IJNS4_1CILi2EEENSA_ILi1EEESC_EEEEENS5_IJNSA_ILi64EEESF_SF_EEENS_6half_tENS5_IJlSC_lEEESH_SI_NS4_8TiledMMAINS4_8MMA_AtomIJNS4_20SM100_MMA_F16BF16_SSISH_SH_fLi64ELi64ELNS4_4UMMA5MajorE0ELSN_0ELNSM_7ScaleInE0ELSO_0EEEEEENS4_6LayoutINS5_IJSC_SC_SC_EEENS5_IJNSA_ILi0EEEST_ST_EEEEENS5_IJNS4_10UnderscoreESW_SW_EEEEENS4_13SM90_TMA_LOADENS4_14ComposedLayoutINS4_7SwizzleILi3ELi4ELi3EEENS4_18smem_ptr_flag_bitsILi16EEENSR_INS5_IJNSA_ILi8EEESF_EEENS5_IJSF_SC_EEEEEEEvNS4_8identityENS4_23SM90_TMA_LOAD_MULTICASTES19_vS1A_EENS_8epilogue10collective18CollectiveEpilogueINS1D_23Sm100TmaWarpSpecializedILi3ELi2ELi16ELb1ELb0EEEJSG_NS5_IJNSR_ISF_SC_EENSR_INSA_ILi32EEESC_EEEEESH_SI_SH_SI_NS1D_6fusion15FusionCallbacksIS1H_NS1M_17LinearCombinationISH_fSH_fLNS_15FloatRoundStyleE2EEESG_S1L_JEEENS4_5SM1004TMEM4LOAD26SM100_TMEM_LOAD_16dp256b4xESZ_NS10_INS11_ILi2ELi4ELi3EEES14_NSR_INS5_IJS15_S1J_EEENS5_IJS1J_SC_EEEEEEENS4_17SM75_U32x4_LDSM_NENS4_14SM90_TMA_STOREES20_NS4_17SM90_U32x4_STSM_NENS4_39AutoVectorizingCopyWithAssumedAlignmentILi128EEEEEEvvEEEEvNT_6ParamsE) ;  /* 0xffffff8004007950 */ /* 0x000fea0003c3ffff */
        .weak           $__internal_2_$__cuda_sm10x_tcgen05_guardrail_trap_unallocated_columns_being_dealloced
        .type           $__internal_2_$__cuda_sm10x_tcgen05_guardrail_trap_unallocated_columns_being_dealloced,@function
        .size           $__internal_2_$__cuda_sm10x_tcgen05_guardrail_trap_unallocated_columns_being_dealloced,(.L_x_161 - $__internal_2_$__cuda_sm10x_tcgen05_guardrail_trap_unallocated_columns_being_dealloced)
$__internal_2_$__cuda_sm10x_tcgen05_guardrail_trap_unallocated_columns_being_dealloced:
[----:B------:R-:W-:Y:S05]  /*8000*/  BPT.TRAP 0x1 ;  /* 0x000000040000795c */ /* 0x000fea0000300000 */
[----:B------:R-:W-:-:S04]  /*8010*/  HFMA2 R3, -RZ, RZ, 0, 0 ;  /* 0x00000000ff037431 */ /* 0x000fc800000001ff */
[----:B------:R-:W-:Y:S05]  /*8020*/  RET.REL.NODEC R2 `(_ZN7cutlass13device_kernelINS_4gemm6kernel13GemmUniversalIN4cute5tupleIJiiiiEEENS1_10collective13CollectiveMmaINS1_35MainloopSm100TmaUmmaWarpSpecializedILi4ELi2ELi4ENS5_IJNS4_1CILi2EEENSA_ILi1EEESC_EEEEENS5_IJNSA_ILi64EEESF_SF_EEENS_6half_tENS5_IJlSC_lEEESH_SI_NS4_8TiledMMAINS4_8MMA_AtomIJNS4_20SM100_MMA_F16BF16_SSISH_SH_fLi64ELi64ELNS4_4UMMA5MajorE0ELSN_0ELNSM_7ScaleInE0ELSO_0EEEEEENS4_6LayoutINS5_IJSC_SC_SC_EEENS5_IJNSA_ILi0EEEST_ST_EEEEENS5_IJNS4_10UnderscoreESW_SW_EEEEENS4_13SM90_TMA_LOADENS4_14ComposedLayoutINS4_7SwizzleILi3ELi4ELi3EEENS4_18smem_ptr_flag_bitsILi16EEENSR_INS5_IJNSA_ILi8EEESF_EEENS5_IJSF_SC_EEEEEEEvNS4_8identityENS4_23SM90_TMA_LOAD_MULTICASTES19_vS1A_EENS_8epilogue10collective18CollectiveEpilogueINS1D_23Sm100TmaWarpSpecializedILi3ELi2ELi16ELb1ELb0EEEJSG_NS5_IJNSR_ISF_SC_EENSR_INSA_ILi32EEESC_EEEEESH_SI_SH_SI_NS1D_6fusion15FusionCallbacksIS1H_NS1M_17LinearCombinationISH_fSH_fLNS_15FloatRoundStyleE2EEESG_S1L_JEEENS4_5SM1004TMEM4LOAD26SM100_TMEM_LOAD_16dp256b4xESZ_NS10_INS11_ILi2ELi4ELi3EEES14_NSR_INS5_IJS15_S1J_EEENS5_IJS1J_SC_EEEEEEENS4_17SM75_U32x4_LDSM_NENS4_14SM90_TMA_STOREES20_NS4_17SM90_U32x4_STSM_NENS4_39AutoVectorizingCopyWithAssumedAlignmentILi128EEEEEEvvEEEEvNT_6ParamsE) ;  /* 0xffffff7c02f47950 */ /* 0x000fea0003c3ffff */
.L_x_160:
[----:B------:R-:W-:-:S00]  /*8030*/  BRA `(.L_x_160) ;  /* 0xfffffffc00fc7947 */ /* 0x000fc0000383ffff */
[----:B------:R-:W-:-:S00]  /*8040*/  NOP ;  /* 0x0000000000007918 */ /* 0x000fc00000000000 */
        /* <DEDUP_REMOVED lines=11> */
.L_x_161:


//--------------------- .nv.global.init           --------------------------
	.section	.nv.global.init,"aw",@progbits
.nv.global.init:
	.type		$str$27,@object
	.size		$str$27,($str$28 - $str$27)
$str$27:
        /*0000*/ 	.byte	0x28, 0x61, 0x64, 0x64, 0x72, 0x65, 0x73, 0x73, 0x20, 0x26, 0x20, 0x6d, 0x61, 0x73, 0x6b, 0x29
        /*0010*/ 	.byte	0x20, 0x3d, 0x3d, 0x20, 0x30, 0x00
	.type		$str$28,@object
	.size		$str$28,($str$26 - $str$28)
$str$28:
        /*0016*/ 	.byte	0x2f, 0x74, 0x6d, 0x70, 0x2f, 0x63, 0x75, 0x74, 0x6c, 0x61, 0x73, 0x73, 0x5f, 0x73, 0x77, 0x65
        /*0026*/ 	.byte	0x65, 0x70, 0x5f, 0x73, 0x72, 0x63, 0x2f, 0x69, 0x6e, 0x63, 0x6c, 0x75, 0x64, 0x65, 0x2f, 0x63
        /*0036*/ 	.byte	0x75, 0x74, 0x65, 0x2f, 0x70, 0x6f, 0x69, 0x6e, 0x74, 0x65, 0x72, 0x5f, 0x66, 0x6c, 0x61, 0x67
        /*0046*/ 	.byte	0x67, 0x65, 0x64, 0x2e, 0x68, 0x70, 0x70, 0x00
	.type		$str$26,@object
	.size		$str$26,($str$25 - $str$26)
$str$26:
        /*004e*/ 	.byte	0x2f, 0x74, 0x6d, 0x70, 0x2f, 0x63, 0x75, 0x74, 0x6c, 0x61, 0x73, 0x73, 0x5f, 0x73, 0x77, 0x65
        /*005e*/ 	.byte	0x65, 0x70, 0x5f, 0x73, 0x72, 0x63, 0x2f, 0x69, 0x6e, 0x63, 0x6c, 0x75, 0x64, 0x65, 0x2f, 0x63
        /*006e*/ 	.byte	0x75, 0x74, 0x65, 0x2f, 0x61, 0x74, 0x6f, 0x6d, 0x2f, 0x63, 0x6f, 0x70, 0x79, 0x5f, 0x74, 0x72
        /*007e*/ 	.byte	0x61, 0x69, 0x74, 0x73, 0x5f, 0x73, 0x6d, 0x31, 0x30, 0x30, 0x2e, 0x68, 0x70, 0x70, 0x00
	.type		$str$25,@object
	.size		$str$25,(__unnamed_1 - $str$25)
$str$25:
        /*008d*/ 	.byte	0x28, 0x28, 0x75, 0x69, 0x6e, 0x74, 0x33, 0x32, 0x5f, 0x74, 0x28, 0x74, 0x68, 0x72, 0x65, 0x61
        /*009d*/ 	.byte	0x64, 0x49, 0x64, 0x78, 0x2e, 0x78, 0x29, 0x20, 0x2f, 0x20, 0x33, 0x32, 0x29, 0x20, 0x25, 0x20
        /*00ad*/ 	.byte	0x34, 0x29, 0x20, 0x3d, 0x3d, 0x20, 0x28, 0x28, 0x28, 0x74, 0x6d, 0x65, 0x6d, 0x5f, 0x61, 0x64
        /*00bd*/ 	.byte	0x64, 0x72, 0x20, 0x3e, 0x3e, 0x20, 0x31, 0x36, 0x29, 0x20, 0x2f, 0x20, 0x33, 0x32, 0x29, 0x20
        /*00cd*/ 	.byte	0x25, 0x20, 0x34, 0x29, 0x00
	.type		__unnamed_1,@object
	.size		__unnamed_1,(__unnamed_2 - __unnamed_1)
__unnamed_1:
        /*00d2*/ 	.byte	0x61, 0x75, 0x74, 0x6f, 0x20, 0x63, 0x75, 0x74, 0x65, 0x3a, 0x3a, 0x61, 0x73, 0x5f, 0x70, 0x6f
        /* <DEDUP_REMOVED lines=24> */
        /*0262*/ 	.byte	0x3e, 0x3e, 0x3e, 0x5d, 0x00
	.type		__unnamed_2,@object
	.size		__unnamed_2,(.L_2 - __unnamed_2)
__unnamed_2:
        /* <DEDUP_REMOVED lines=46> */
.L_2:


//--------------------- .nv.shared._ZN7cutlass13device_kernelINS_4gemm6kernel13GemmUniversalIN4cute5tupleIJiiiiEEENS1_10collective13CollectiveMmaINS1_35MainloopSm100TmaUmmaWarpSpecializedILi4ELi2ELi4ENS5_IJNS4_1CILi2EEENSA_ILi1EEESC_EEEEENS5_IJNSA_ILi64EEESF_SF_EEENS_6half_tENS5_IJlSC_lEEESH_SI_NS4_8TiledMMAINS4_8MMA_AtomIJNS4_20SM100_MMA_F16BF16_SSISH_SH_fLi64ELi64ELNS4_4UMMA5MajorE0ELSN_0ELNSM_7ScaleInE0ELSO_0EEEEEENS4_6LayoutINS5_IJSC_SC_SC_EEENS5_IJNSA_ILi0EEEST_ST_EEEEENS5_IJNS4_10UnderscoreESW_SW_EEEEENS4_13SM90_TMA_LOADENS4_14ComposedLayoutINS4_7SwizzleILi3ELi4ELi3EEENS4_18smem_ptr_flag_bitsILi16EEENSR_INS5_IJNSA_ILi8EEESF_EEENS5_IJSF_SC_EEEEEEEvNS4_8identityENS4_23SM90_TMA_LOAD_MULTICASTES19_vS1A_EENS_8epilogue10collective18CollectiveEpilogueINS1D_23Sm100TmaWarpSpecializedILi3ELi2ELi16ELb1ELb0EEEJSG_NS5_IJNSR_ISF_SC_EENSR_INSA_ILi32EEESC_EEEEESH_SI_SH_SI_NS1D_6fusion15FusionCallbacksIS1H_NS1M_17LinearCombinationISH_fSH_fLNS_15FloatRoundStyleE2EEESG_S1L_JEEENS4_5SM1004TMEM4LOAD26SM100_TMEM_LOAD_16dp256b4xESZ_NS10_INS11_ILi2ELi4ELi3EEES14_NSR_INS5_IJS15_S1J_EEENS5_IJS1J_SC_EEEEEEENS4_17SM75_U32x4_LDSM_NENS4_14SM90_TMA_STOREES20_NS4_17SM90_U32x4_STSM_NENS4_39AutoVectorizingCopyWithAssumedAlignmentILi128EEEEEEvvEEEEvNT_6ParamsE --------------------------
	.section	.nv.shared._ZN7cutlass13device_kernelINS_4gemm6kernel13GemmUniversalIN4cute5tupleIJiiiiEEENS1_10collective13CollectiveMmaINS1_35MainloopSm100TmaUmmaWarpSpecializedILi4ELi2ELi4ENS5_IJNS4_1CILi2EEENSA_ILi1EEESC_EEEEENS5_IJNSA_ILi64EEESF_SF_EEENS_6half_tENS5_IJlSC_lEEESH_SI_NS4_8TiledMMAINS4_8MMA_AtomIJNS4_20SM100_MMA_F16BF16_SSISH_SH_fLi64ELi64ELNS4_4UMMA5MajorE0ELSN_0ELNSM_7ScaleInE0ELSO_0EEEEEENS4_6LayoutINS5_IJSC_SC_SC_EEENS5_IJNSA_ILi0EEEST_ST_EEEEENS5_IJNS4_10UnderscoreESW_SW_EEEEENS4_13SM90_TMA_LOADENS4_14ComposedLayoutINS4_7SwizzleILi3ELi4ELi3EEENS4_18smem_ptr_flag_bitsILi16EEENSR_INS5_IJNSA_ILi8EEESF_EEENS5_IJSF_SC_EEEEEEEvNS4_8identityENS4_23SM90_TMA_LOAD_MULTICASTES19_vS1A_EENS_8epilogue10collective18CollectiveEpilogueINS1D_23Sm100TmaWarpSpecializedILi3ELi2ELi16ELb1ELb0EEEJSG_NS5_IJNSR_ISF_SC_EENSR_INSA_ILi32EEESC_EEEEESH_SI_SH_SI_NS1D_6fusion15FusionCallbacksIS1H_NS1M_17LinearCombinationISH_fSH_fLNS_15FloatRoundStyleE2EEESG_S1L_JEEENS4_5SM1004TMEM4LOAD26SM100_TMEM_LOAD_16dp256b4xESZ_NS10_INS11_ILi2ELi4ELi3EEES14_NSR_INS5_IJS15_S1J_EEENS5_IJS1J_SC_EEEEEEENS4_17SM75_U32x4_LDSM_NENS4_14SM90_TMA_STOREES20_NS4_17SM90_U32x4_STSM_NENS4_39AutoVectorizingCopyWithAssumedAlignmentILi128EEEEEEvvEEEEvNT_6ParamsE,"aw",@nobits
	.sectionflags	@""
	.align	16
	.zero		1024


//--------------------- .nv.shared.reserved.0     --------------------------
	.section	.nv.shared.reserved.0,"aw",@nobits
	.weak		__nv_reservedSMEM_offset_0_alias
	.size		__nv_reservedSMEM_offset_0_alias, 0, 64
	.other		__nv_reservedSMEM_offset_0_alias,@"STO_CUDA_RESERVED_SHARED STV_DEFAULT"
__nv_reservedSMEM_offset_0_alias:
	.zero		0
.nv.shared.reserved.0:
	.zero		64
	.weak		__nv_reservedSMEM_tcgen05_partition
	.type		__nv_reservedSMEM_tcgen05_partition,@object
	.size		__nv_reservedSMEM_tcgen05_partition,(.L_0 - __nv_reservedSMEM_tcgen05_partition)
__nv_reservedSMEM_tcgen05_partition:
	.zero		32
.L_0:


//--------------------- .nv.global                --------------------------
	.section	.nv.global,"aw",@nobits
.nv.global:
	.type		_ZN39_INTERNAL_b2e4be6f_4_k_cu_8e0dc937_72854cute1_E,@object
	.size		_ZN39_INTERNAL_b2e4be6f_4_k_cu_8e0dc937_72854cute1_E,(_ZN39_INTERNAL_b2e4be6f_4_k_cu_8e0dc937_72854cuda3std3__45__cpo6cbeginE - _ZN39_INTERNAL_b2e4be6f_4_k_cu_8e0dc937_72854cute1_E)
_ZN39_INTERNAL_b2e4be6f_4_k_cu_8e0dc937_72854cute1_E:
	.zero		1
	.type		_ZN39_INTERNAL_b2e4be6f_4_k_cu_8e0dc937_72854cuda3std3__45__cpo6cbeginE,@object
	.size		_ZN39_INTERNAL_b2e4be6f_4_k_cu_8e0dc937_72854cuda3std3__45__cpo6cbeginE,(_ZN39_INTERNAL_b2e4be6f_4_k_cu_8e0dc937_72854cuda3std3__48in_placeE - _ZN39_INTERNAL_b2e4be6f_4_k_cu_8e0dc937_72854cuda3std3__45__cpo6cbeginE)
_ZN39_INTERNAL_b2e4be6f_4_k_cu_8e0dc937_72854cuda3std3__45__cpo6cbeginE:
	.zero		1
	.type		_ZN39_INTERNAL_b2e4be6f_4_k_cu_8e0dc937_72854cuda3std3__48in_placeE,@object
	.size		_ZN39_INTERNAL_b2e4be6f_4_k_cu_8e0dc937_72854cuda3std3__48in_placeE,(_ZN39_INTERNAL_b2e4be6f_4_k_cu_8e0dc937_72854cuda3std6ranges3__45__cpo9iter_moveE - _ZN39_INTERNAL_b2e4be6f_4_k_cu_8e0dc937_72854cuda3std3__48in_placeE)
_ZN39_INTERNAL_b2e4be6f_4_k_cu_8e0dc937_72854cuda3std3__48in_placeE:
	.zero		1
	.type		_ZN39_INTERNAL_b2e4be6f_4_k_cu_8e0dc937_72854cuda3std6ranges3__45__cpo9iter_moveE,@object
	.size		_ZN39_INTERNAL_b2e4be6f_4_k_cu_8e0dc937_72854cuda3std6ranges3__45__cpo9iter_moveE,(_ZN39_INTERNAL_b2e4be6f_4_k_cu_8e0dc937_72854cuda3std3__45__cpo5beginE - _ZN39_INTERNAL_b2e4be6f_4_k_cu_8e0dc937_72854cuda3std6ranges3__45__cpo9iter_moveE)
_ZN39_INTERNAL_b2e4be6f_4_k_cu_8e0dc937_72854cuda3std6ranges3__45__cpo9iter_moveE:
	.zero		1
	.type		_ZN39_INTERNAL_b2e4be6f_4_k_cu_8e0dc937_72854cuda3std3__45__cpo5beginE,@object
	.size		_ZN39_INTERNAL_b2e4be6f_4_k_cu_8e0dc937_72854cuda3std3__45__cpo5beginE,(_ZN39_INTERNAL_b2e4be6f_4_k_cu_8e0dc937_72854cuda3std3__441_GLOBAL__N__b2e4be6f_4_k_cu_8e0dc937_72856ignoreE - _ZN39_INTERNAL_b2e4be6f_4_k_cu_8e0dc937_72854cuda3std3__45__cpo5beginE)
_ZN39_INTERNAL_b2e4be6f_4_k_cu_8e0dc937_72854cuda3std3__45__cpo5beginE:
	.zero		1
	.type		_ZN39_INTERNAL_b2e4be6f_4_k_cu_8e0dc937_72854cuda3std3__441_GLOBAL__N__b2e4be6f_4_k_cu_8e0dc937_72856ignoreE,@object
	.size		_ZN39_INTERNAL_b2e4be6f_4_k_cu_8e0dc937_72854cuda3std3__441_GLOBAL__N__b2e4be6f_4_k_cu_8e0dc937_72856ignoreE,(_ZN39_INTERNAL_b2e4be6f_4_k_cu_8e0dc937_72854cute7productE - _ZN39_INTERNAL_b2e4be6f_4_k_cu_8e0dc937_72854cuda3std3__441_GLOBAL__N__b2e4be6f_4_k_cu_8e0dc937_72856ignoreE)
_ZN39_INTERNAL_b2e4be6f_4_k_cu_8e0dc937_72854cuda3std3__441_GLOBAL__N__b2e4be6f_4_k_cu_8e0dc937_72856ignoreE:
	.zero		1
	.type		_ZN39_INTERNAL_b2e4be6f_4_k_cu_8e0dc937_72854cute7productE,@object
	.size		_ZN39_INTERNAL_b2e4be6f_4_k_cu_8e0dc937_72854cute7productE,(_ZN39_INTERNAL_b2e4be6f_4_k_cu_8e0dc937_72854cuda3std3__45__cpo3endE - _ZN39_INTERNAL_b2e4be6f_4_k_cu_8e0dc937_72854cute7productE)
_ZN39_INTERNAL_b2e4be6f_4_k_cu_8e0dc937_72854cute7productE:
	.zero		1
	.type		_ZN39_INTERNAL_b2e4be6f_4_k_cu_8e0dc937_72854cuda3std3__45__cpo3endE,@object
	.size		_ZN39_INTERNAL_b2e4be6f_4_k_cu_8e0dc937_72854cuda3std3__45__cpo3endE,(_ZN39_INTERNAL_b2e4be6f_4_k_cu_8e0dc937_72854cuda3std3__419piecewise_constructE - _ZN39_INTERNAL_b2e4be6f_4_k_cu_8e0dc937_72854cuda3std3__45__cpo3endE)
_ZN39_INTERNAL_b2e4be6f_4_k_cu_8e0dc937_72854cuda3std3__45__cpo3endE:
	.zero		1
	.type		_ZN39_INTERNAL_b2e4be6f_4_k_cu_8e0dc937_72854cuda3std3__419piecewise_constructE,@object
	.size		_ZN39_INTERNAL_b2e4be6f_4_k_cu_8e0dc937_72854cuda3std3__419piecewise_constructE,(_ZN39_INTERNAL_b2e4be6f_4_k_cu_8e0dc937_72854cuda3std3__45__cpo4cendE - _ZN39_INTERNAL_b2e4be6f_4_k_cu_8e0dc937_72854cuda3std3__419piecewise_constructE)
_ZN39_INTERNAL_b2e4be6f_4_k_cu_8e0dc937_72854cuda3std3__419piecewise_constructE:
	.zero		1
	.type		_ZN39_INTERNAL_b2e4be6f_4_k_cu_8e0dc937_72854cuda3std3__45__cpo4cendE,@object
	.size		_ZN39_INTERNAL_b2e4be6f_4_k_cu_8e0dc937_72854cuda3std3__45__cpo4cendE,(_ZN39_INTERNAL_b2e4be6f_4_k_cu_8e0dc937_72854cuda3std6ranges3__45__cpo4swapE - _ZN39_INTERNAL_b2e4be6f_4_k_cu_8e0dc937_72854cuda3std3__45__cpo4cendE)
_ZN39_INTERNAL_b2e4be6f_4_k_cu_8e0dc937_72854cuda3std3__45__cpo4cendE:
	.zero		1
	.type		_ZN39_INTERNAL_b2e4be6f_4_k_cu_8e0dc937_72854cuda3std6ranges3__45__cpo4swapE,@object
	.size		_ZN39_INTERNAL_b2e4be6f_4_k_cu_8e0dc937_72854cuda3std6ranges3__45__cpo4swapE,(.L_10 - _ZN39_INTERNAL_b2e4be6f_4_k_cu_8e0dc937_72854cuda3std6ranges3__45__cpo4swapE)
_ZN39_INTERNAL_b2e4be6f_4_k_cu_8e0dc937_72854cuda3std6ranges3__45__cpo4swapE:
	.zero		1
.L_10:


//--------------------- .nv.constant0._ZN7cutlass13device_kernelINS_4gemm6kernel13GemmUniversalIN4cute5tupleIJiiiiEEENS1_10collective13CollectiveMmaINS1_35MainloopSm100TmaUmmaWarpSpecializedILi4ELi2ELi4ENS5_IJNS4_1CILi2EEENSA_ILi1EEESC_EEEEENS5_IJNSA_ILi64EEESF_SF_EEENS_6half_tENS5_IJlSC_lEEESH_SI_NS4_8TiledMMAINS4_8MMA_AtomIJNS4_20SM100_MMA_F16BF16_SSISH_SH_fLi64ELi64ELNS4_4UMMA5MajorE0ELSN_0ELNSM_7ScaleInE0ELSO_0EEEEEENS4_6LayoutINS5_IJSC_SC_SC_EEENS5_IJNSA_ILi0EEEST_ST_EEEEENS5_IJNS4_10UnderscoreESW_SW_EEEEENS4_13SM90_TMA_LOADENS4_14ComposedLayoutINS4_7SwizzleILi3ELi4ELi3EEENS4_18smem_ptr_flag_bitsILi16EEENSR_INS5_IJNSA_ILi8EEESF_EEENS5_IJSF_SC_EEEEEEEvNS4_8identityENS4_23SM90_TMA_LOAD_MULTICASTES19_vS1A_EENS_8epilogue10collective18CollectiveEpilogueINS1D_23Sm100TmaWarpSpecializedILi3ELi2ELi16ELb1ELb0EEEJSG_NS5_IJNSR_ISF_SC_EENSR_INSA_ILi32EEESC_EEEEESH_SI_SH_SI_NS1D_6fusion15FusionCallbacksIS1H_NS1M_17LinearCombinationISH_fSH_fLNS_15FloatRoundStyleE2EEESG_S1L_JEEENS4_5SM1004TMEM4LOAD26SM100_TMEM_LOAD_16dp256b4xESZ_NS10_INS11_ILi2ELi4ELi3EEES14_NSR_INS5_IJS15_S1J_EEENS5_IJS1J_SC_EEEEEEENS4_17SM75_U32x4_LDSM_NENS4_14SM90_TMA_STOREES20_NS4_17SM90_U32x4_STSM_NENS4_39AutoVectorizingCopyWithAssumedAlignmentILi128EEEEEEvvEEEEvNT_6ParamsE --------------------------
	.section	.nv.constant0._ZN7cutlass13device_kernelINS_4gemm6kernel13GemmUniversalIN4cute5tupleIJiiiiEEENS1_10collective13CollectiveMmaINS1_35MainloopSm100TmaUmmaWarpSpecializedILi4ELi2ELi4ENS5_IJNS4_1CILi2EEENSA_ILi1EEESC_EEEEENS5_IJNSA_ILi64EEESF_SF_EEENS_6half_tENS5_IJlSC_lEEESH_SI_NS4_8TiledMMAINS4_8MMA_AtomIJNS4_20SM100_MMA_F16BF16_SSISH_SH_fLi64ELi64ELNS4_4UMMA5MajorE0ELSN_0ELNSM_7ScaleInE0ELSO_0EEEEEENS4_6LayoutINS5_IJSC_SC_SC_EEENS5_IJNSA_ILi0EEEST_ST_EEEEENS5_IJNS4_10UnderscoreESW_SW_EEEEENS4_13SM90_TMA_LOADENS4_14ComposedLayoutINS4_7SwizzleILi3ELi4ELi3EEENS4_18smem_ptr_flag_bitsILi16EEENSR_INS5_IJNSA_ILi8EEESF_EEENS5_IJSF_SC_EEEEEEEvNS4_8identityENS4_23SM90_TMA_LOAD_MULTICASTES19_vS1A_EENS_8epilogue10collective18CollectiveEpilogueINS1D_23Sm100TmaWarpSpecializedILi3ELi2ELi16ELb1ELb0EEEJSG_NS5_IJNSR_ISF_SC_EENSR_INSA_ILi32EEESC_EEEEESH_SI_SH_SI_NS1D_6fusion15FusionCallbacksIS1H_NS1M_17LinearCombinationISH_fSH_fLNS_15FloatRoundStyleE2EEESG_S1L_JEEENS4_5SM1004TMEM4LOAD26SM100_TMEM_LOAD_16dp256b4xESZ_NS10_INS11_ILi2ELi4ELi3EEES14_NSR_INS5_IJS15_S1J_EEENS5_IJS1J_SC_EEEEEEENS4_17SM75_U32x4_LDSM_NENS4_14SM90_TMA_STOREES20_NS4_17SM90_U32x4_STSM_NENS4_39AutoVectorizingCopyWithAssumedAlignmentILi128EEEEEEvvEEEEvNT_6ParamsE,"a",@progbits
	.sectionflags	@""
	.align	4
.nv.constant0._ZN7cutlass13device_kernelINS_4gemm6kernel13GemmUniversalIN4cute5tupleIJiiiiEEENS1_10collective13CollectiveMmaINS1_35MainloopSm100TmaUmmaWarpSpecializedILi4ELi2ELi4ENS5_IJNS4_1CILi2EEENSA_ILi1EEESC_EEEEENS5_IJNSA_ILi64EEESF_SF_EEENS_6half_tENS5_IJlSC_lEEESH_SI_NS4_8TiledMMAINS4_8MMA_AtomIJNS4_20SM100_MMA_F16BF16_SSISH_SH_fLi64ELi64ELNS4_4UMMA5MajorE0ELSN_0ELNSM_7ScaleInE0ELSO_0EEEEEENS4_6LayoutINS5_IJSC_SC_SC_EEENS5_IJNSA_ILi0EEEST_ST_EEEEENS5_IJNS4_10UnderscoreESW_SW_EEEEENS4_13SM90_TMA_LOADENS4_14ComposedLayoutINS4_7SwizzleILi3ELi4ELi3EEENS4_18smem_ptr_flag_bitsILi16EEENSR_INS5_IJNSA_ILi8EEESF_EEENS5_IJSF_SC_EEEEEEEvNS4_8identityENS4_23SM90_TMA_LOAD_MULTICASTES19_vS1A_EENS_8epilogue10collective18CollectiveEpilogueINS1D_23Sm100TmaWarpSpecializedILi3ELi2ELi16ELb1ELb0EEEJSG_NS5_IJNSR_ISF_SC_EENSR_INSA_ILi32EEESC_EEEEESH_SI_SH_SI_NS1D_6fusion15FusionCallbacksIS1H_NS1M_17LinearCombinationISH_fSH_fLNS_15FloatRoundStyleE2EEESG_S1L_JEEENS4_5SM1004TMEM4LOAD26SM100_TMEM_LOAD_16dp256b4xESZ_NS10_INS11_ILi2ELi4ELi3EEES14_NSR_INS5_IJS15_S1J_EEENS5_IJS1J_SC_EEEEEEENS4_17SM75_U32x4_LDSM_NENS4_14SM90_TMA_STOREES20_NS4_17SM90_U32x4_STSM_NENS4_39AutoVectorizingCopyWithAssumedAlignmentILi128EEEEEEvvEEEEvNT_6ParamsE:
	.zero		2944


//--------------------- SYMBOLS --------------------------

	.type		.nv.reservedSmem.offset0,@object
	.size		.nv.reservedSmem.offset0,0x4
	.type		.nv.reservedSmem.cap,@object
	.size		.nv.reservedSmem.cap,0x4
	.type		__assertfail,@function
